//
// Generated by NVIDIA NVVM Compiler
//
// Compiler Build ID: CL-36424714
// Cuda compilation tools, release 13.0, V13.0.88
// Based on NVVM 20.0.0
//

.version 9.0
.target sm_100
.address_size 64

	// .globl	_Z5kgmulPfS_S_

.visible .entry _Z5kgmulPfS_S_(
	.param .u64 .ptr .align 1 _Z5kgmulPfS_S__param_0,
	.param .u64 .ptr .align 1 _Z5kgmulPfS_S__param_1,
	.param .u64 .ptr .align 1 _Z5kgmulPfS_S__param_2
)
{
	.reg .b32 	%r<5>;
	.reg .b32 	%f<4>;
	.reg .b64 	%rd<11>;

	ld.param.u64 	%rd1, [_Z5kgmulPfS_S__param_0];
	ld.param.u64 	%rd2, [_Z5kgmulPfS_S__param_1];
	ld.param.u64 	%rd3, [_Z5kgmulPfS_S__param_2];
	cvta.to.global.u64 	%rd4, %rd3;
	cvta.to.global.u64 	%rd5, %rd2;
	cvta.to.global.u64 	%rd6, %rd1;
	mov.u32 	%r1, %ctaid.x;
	mov.u32 	%r2, %ntid.x;
	mov.u32 	%r3, %tid.x;
	mad.lo.s32 	%r4, %r1, %r2, %r3;
	mul.wide.s32 	%rd7, %r4, 4;
	add.s64 	%rd8, %rd6, %rd7;
	ld.global.f32 	%f1, [%rd8];
	add.s64 	%rd9, %rd5, %rd7;
	ld.global.f32 	%f2, [%rd9];
	mul.f32 	%f3, %f1, %f2;
	add.s64 	%rd10, %rd4, %rd7;
	st.global.f32 	[%rd10], %f3;
	ret;

}
	// .globl	_Z6kgmulePffS_
.visible .entry _Z6kgmulePffS_(
	.param .u64 .ptr .align 1 _Z6kgmulePffS__param_0,
	.param .f32 _Z6kgmulePffS__param_1,
	.param .u64 .ptr .align 1 _Z6kgmulePffS__param_2
)
{
	.reg .b32 	%r<5>;
	.reg .b32 	%f<4>;
	.reg .b64 	%rd<8>;

	ld.param.u64 	%rd1, [_Z6kgmulePffS__param_0];
	ld.param.f32 	%f1, [_Z6kgmulePffS__param_1];
	ld.param.u64 	%rd2, [_Z6kgmulePffS__param_2];
	cvta.to.global.u64 	%rd3, %rd2;
	cvta.to.global.u64 	%rd4, %rd1;
	mov.u32 	%r1, %ctaid.x;
	mov.u32 	%r2, %ntid.x;
	mov.u32 	%r3, %tid.x;
	mad.lo.s32 	%r4, %r1, %r2, %r3;
	mul.wide.s32 	%rd5, %r4, 4;
	add.s64 	%rd6, %rd4, %rd5;
	ld.global.f32 	%f2, [%rd6];
	mul.f32 	%f3, %f1, %f2;
	add.s64 	%rd7, %rd3, %rd5;
	st.global.f32 	[%rd7], %f3;
	ret;

}
	// .globl	_Z5kgdivPfS_S_
.visible .entry _Z5kgdivPfS_S_(
	.param .u64 .ptr .align 1 _Z5kgdivPfS_S__param_0,
	.param .u64 .ptr .align 1 _Z5kgdivPfS_S__param_1,
	.param .u64 .ptr .align 1 _Z5kgdivPfS_S__param_2
)
{
	.reg .b32 	%r<5>;
	.reg .b32 	%f<4>;
	.reg .b64 	%rd<11>;

	ld.param.u64 	%rd1, [_Z5kgdivPfS_S__param_0];
	ld.param.u64 	%rd2, [_Z5kgdivPfS_S__param_1];
	ld.param.u64 	%rd3, [_Z5kgdivPfS_S__param_2];
	cvta.to.global.u64 	%rd4, %rd3;
	cvta.to.global.u64 	%rd5, %rd2;
	cvta.to.global.u64 	%rd6, %rd1;
	mov.u32 	%r1, %ctaid.x;
	mov.u32 	%r2, %ntid.x;
	mov.u32 	%r3, %tid.x;
	mad.lo.s32 	%r4, %r1, %r2, %r3;
	mul.wide.s32 	%rd7, %r4, 4;
	add.s64 	%rd8, %rd6, %rd7;
	ld.global.f32 	%f1, [%rd8];
	add.s64 	%rd9, %rd5, %rd7;
	ld.global.f32 	%f2, [%rd9];
	div.rn.f32 	%f3, %f1, %f2;
	add.s64 	%rd10, %rd4, %rd7;
	st.global.f32 	[%rd10], %f3;
	ret;

}
	// .globl	_Z4ksubPfS_S_
.visible .entry _Z4ksubPfS_S_(
	.param .u64 .ptr .align 1 _Z4ksubPfS_S__param_0,
	.param .u64 .ptr .align 1 _Z4ksubPfS_S__param_1,
	.param .u64 .ptr .align 1 _Z4ksubPfS_S__param_2
)
{
	.reg .b32 	%r<5>;
	.reg .b32 	%f<4>;
	.reg .b64 	%rd<11>;

	ld.param.u64 	%rd1, [_Z4ksubPfS_S__param_0];
	ld.param.u64 	%rd2, [_Z4ksubPfS_S__param_1];
	ld.param.u64 	%rd3, [_Z4ksubPfS_S__param_2];
	cvta.to.global.u64 	%rd4, %rd3;
	cvta.to.global.u64 	%rd5, %rd2;
	cvta.to.global.u64 	%rd6, %rd1;
	mov.u32 	%r1, %ctaid.x;
	mov.u32 	%r2, %ntid.x;
	mov.u32 	%r3, %tid.x;
	mad.lo.s32 	%r4, %r1, %r2, %r3;
	mul.wide.s32 	%rd7, %r4, 4;
	add.s64 	%rd8, %rd6, %rd7;
	ld.global.f32 	%f1, [%rd8];
	add.s64 	%rd9, %rd5, %rd7;
	ld.global.f32 	%f2, [%rd9];
	sub.f32 	%f3, %f1, %f2;
	add.s64 	%rd10, %rd4, %rd7;
	st.global.f32 	[%rd10], %f3;
	ret;

}
	// .globl	_Z5kfillPff
.visible .entry _Z5kfillPff(
	.param .u64 .ptr .align 1 _Z5kfillPff_param_0,
	.param .f32 _Z5kfillPff_param_1
)
{
	.reg .b32 	%r<5>;
	.reg .b32 	%f<2>;
	.reg .b64 	%rd<5>;

	ld.param.u64 	%rd1, [_Z5kfillPff_param_0];
	ld.param.f32 	%f1, [_Z5kfillPff_param_1];
	cvta.to.global.u64 	%rd2, %rd1;
	mov.u32 	%r1, %ctaid.x;
	mov.u32 	%r2, %ntid.x;
	mov.u32 	%r3, %tid.x;
	mad.lo.s32 	%r4, %r1, %r2, %r3;
	mul.wide.s32 	%rd3, %r4, 4;
	add.s64 	%rd4, %rd2, %rd3;
	st.global.f32 	[%rd4], %f1;
	ret;

}
	// .globl	_Z5kmaskPfS_
.visible .entry _Z5kmaskPfS_(
	.param .u64 .ptr .align 1 _Z5kmaskPfS__param_0,
	.param .u64 .ptr .align 1 _Z5kmaskPfS__param_1
)
{
	.reg .pred 	%p<2>;
	.reg .b32 	%r<5>;
	.reg .b32 	%f<3>;
	.reg .b64 	%rd<8>;

	ld.param.u64 	%rd1, [_Z5kmaskPfS__param_0];
	ld.param.u64 	%rd2, [_Z5kmaskPfS__param_1];
	cvta.to.global.u64 	%rd3, %rd1;
	mov.u32 	%r1, %ctaid.x;
	mov.u32 	%r2, %ntid.x;
	mov.u32 	%r3, %tid.x;
	mad.lo.s32 	%r4, %r1, %r2, %r3;
	mul.wide.s32 	%rd4, %r4, 4;
	add.s64 	%rd5, %rd3, %rd4;
	ld.global.f32 	%f1, [%rd5];
	setp.gtu.f32 	%p1, %f1, 0f00000000;
	selp.f32 	%f2, 0f3F800000, 0f00000000, %p1;
	cvta.to.global.u64 	%rd6, %rd2;
	add.s64 	%rd7, %rd6, %rd4;
	st.global.f32 	[%rd7], %f2;
	ret;

}
	// .globl	_Z6kaxpyePfffS_
.visible .entry _Z6kaxpyePfffS_(
	.param .u64 .ptr .align 1 _Z6kaxpyePfffS__param_0,
	.param .f32 _Z6kaxpyePfffS__param_1,
	.param .f32 _Z6kaxpyePfffS__param_2,
	.param .u64 .ptr .align 1 _Z6kaxpyePfffS__param_3
)
{
	.reg .b32 	%r<5>;
	.reg .b32 	%f<5>;
	.reg .b64 	%rd<8>;

	ld.param.u64 	%rd1, [_Z6kaxpyePfffS__param_0];
	ld.param.f32 	%f1, [_Z6kaxpyePfffS__param_1];
	ld.param.f32 	%f2, [_Z6kaxpyePfffS__param_2];
	ld.param.u64 	%rd2, [_Z6kaxpyePfffS__param_3];
	cvta.to.global.u64 	%rd3, %rd2;
	cvta.to.global.u64 	%rd4, %rd1;
	mov.u32 	%r1, %ctaid.x;
	mov.u32 	%r2, %ntid.x;
	mov.u32 	%r3, %tid.x;
	mad.lo.s32 	%r4, %r1, %r2, %r3;
	mul.wide.s32 	%rd5, %r4, 4;
	add.s64 	%rd6, %rd4, %rd5;
	ld.global.f32 	%f3, [%rd6];
	fma.rn.f32 	%f4, %f1, %f3, %f2;
	add.s64 	%rd7, %rd3, %rd5;
	st.global.f32 	[%rd7], %f4;
	ret;

}
	// .globl	_Z4kexpPfffS_
.visible .entry _Z4kexpPfffS_(
	.param .u64 .ptr .align 1 _Z4kexpPfffS__param_0,
	.param .f32 _Z4kexpPfffS__param_1,
	.param .f32 _Z4kexpPfffS__param_2,
	.param .u64 .ptr .align 1 _Z4kexpPfffS__param_3
)
{
	.reg .b32 	%r<7>;
	.reg .b32 	%f<17>;
	.reg .b64 	%rd<8>;

	ld.param.u64 	%rd1, [_Z4kexpPfffS__param_0];
	ld.param.f32 	%f1, [_Z4kexpPfffS__param_1];
	ld.param.f32 	%f2, [_Z4kexpPfffS__param_2];
	ld.param.u64 	%rd2, [_Z4kexpPfffS__param_3];
	cvta.to.global.u64 	%rd3, %rd2;
	cvta.to.global.u64 	%rd4, %rd1;
	mov.u32 	%r1, %ctaid.x;
	mov.u32 	%r2, %ntid.x;
	mov.u32 	%r3, %tid.x;
	mad.lo.s32 	%r4, %r1, %r2, %r3;
	mul.wide.s32 	%rd5, %r4, 4;
	add.s64 	%rd6, %rd4, %rd5;
	ld.global.f32 	%f3, [%rd6];
	mul.f32 	%f4, %f1, %f3;
	fma.rn.f32 	%f5, %f4, 0f3BBB989D, 0f3F000000;
	cvt.sat.f32.f32 	%f6, %f5;
	mov.f32 	%f7, 0f4B400001;
	mov.f32 	%f8, 0f437C0000;
	fma.rm.f32 	%f9, %f6, %f8, %f7;
	add.f32 	%f10, %f9, 0fCB40007F;
	neg.f32 	%f11, %f10;
	fma.rn.f32 	%f12, %f4, 0f3FB8AA3B, %f11;
	fma.rn.f32 	%f13, %f4, 0f32A57060, %f12;
	mov.b32 	%r5, %f9;
	shl.b32 	%r6, %r5, 23;
	mov.b32 	%f14, %r6;
	ex2.approx.ftz.f32 	%f15, %f13;
	fma.rn.f32 	%f16, %f15, %f14, %f2;
	add.s64 	%rd7, %rd3, %rd5;
	st.global.f32 	[%rd7], %f16;
	ret;

}
	// .globl	_Z5kexpTPfffS_
.visible .entry _Z5kexpTPfffS_(
	.param .u64 .ptr .align 1 _Z5kexpTPfffS__param_0,
	.param .f32 _Z5kexpTPfffS__param_1,
	.param .f32 _Z5kexpTPfffS__param_2,
	.param .u64 .ptr .align 1 _Z5kexpTPfffS__param_3
)
{
	.reg .b32 	%r<7>;
	.reg .b32 	%f<18>;
	.reg .b64 	%rd<8>;

	ld.param.u64 	%rd1, [_Z5kexpTPfffS__param_0];
	ld.param.f32 	%f1, [_Z5kexpTPfffS__param_1];
	ld.param.f32 	%f2, [_Z5kexpTPfffS__param_2];
	ld.param.u64 	%rd2, [_Z5kexpTPfffS__param_3];
	cvta.to.global.u64 	%rd3, %rd2;
	cvta.to.global.u64 	%rd4, %rd1;
	mov.u32 	%r1, %ctaid.x;
	mov.u32 	%r2, %ntid.x;
	mov.u32 	%r3, %tid.x;
	mad.lo.s32 	%r4, %r1, %r2, %r3;
	mul.wide.s32 	%rd5, %r4, 4;
	add.s64 	%rd6, %rd4, %rd5;
	ld.global.f32 	%f3, [%rd6];
	mul.f32 	%f4, %f1, %f3;
	fma.rn.f32 	%f5, %f4, 0f3BBB989D, 0f3F000000;
	cvt.sat.f32.f32 	%f6, %f5;
	mov.f32 	%f7, 0f4B400001;
	mov.f32 	%f8, 0f437C0000;
	fma.rm.f32 	%f9, %f6, %f8, %f7;
	add.f32 	%f10, %f9, 0fCB40007F;
	neg.f32 	%f11, %f10;
	fma.rn.f32 	%f12, %f4, 0f3FB8AA3B, %f11;
	fma.rn.f32 	%f13, %f4, 0f32A57060, %f12;
	mov.b32 	%r5, %f9;
	shl.b32 	%r6, %r5, 23;
	mov.b32 	%f14, %r6;
	ex2.approx.ftz.f32 	%f15, %f13;
	fma.rn.f32 	%f16, %f15, %f14, %f2;
	rcp.rn.f32 	%f17, %f16;
	add.s64 	%rd7, %rd3, %rd5;
	st.global.f32 	[%rd7], %f17;
	ret;

}
	// .globl	_Z4klogPffS_
.visible .entry _Z4klogPffS_(
	.param .u64 .ptr .align 1 _Z4klogPffS__param_0,
	.param .f32 _Z4klogPffS__param_1,
	.param .u64 .ptr .align 1 _Z4klogPffS__param_2
)
{
	.reg .pred 	%p<4>;
	.reg .b32 	%r<9>;
	.reg .b32 	%f<25>;
	.reg .b64 	%rd<8>;

	ld.param.u64 	%rd1, [_Z4klogPffS__param_0];
	ld.param.f32 	%f1, [_Z4klogPffS__param_1];
	ld.param.u64 	%rd2, [_Z4klogPffS__param_2];
	cvta.to.global.u64 	%rd3, %rd2;
	cvta.to.global.u64 	%rd4, %rd1;
	mov.u32 	%r1, %ctaid.x;
	mov.u32 	%r2, %ntid.x;
	mov.u32 	%r3, %tid.x;
	mad.lo.s32 	%r4, %r1, %r2, %r3;
	mul.wide.s32 	%rd5, %r4, 4;
	add.s64 	%rd6, %rd4, %rd5;
	ld.global.f32 	%f2, [%rd6];
	add.f32 	%f3, %f1, %f2;
	setp.lt.f32 	%p1, %f3, 0f00800000;
	mul.f32 	%f4, %f3, 0f4B000000;
	selp.f32 	%f5, %f4, %f3, %p1;
	selp.f32 	%f6, 0fC1B80000, 0f00000000, %p1;
	mov.b32 	%r5, %f5;
	add.s32 	%r6, %r5, -1059760811;
	and.b32  	%r7, %r6, -8388608;
	sub.s32 	%r8, %r5, %r7;
	mov.b32 	%f7, %r8;
	cvt.rn.f32.s32 	%f8, %r7;
	fma.rn.f32 	%f9, %f8, 0f34000000, %f6;
	add.f32 	%f10, %f7, 0fBF800000;
	fma.rn.f32 	%f11, %f10, 0fBE055027, 0f3E1039F6;
	fma.rn.f32 	%f12, %f11, %f10, 0fBDF8CDCC;
	fma.rn.f32 	%f13, %f12, %f10, 0f3E0F2955;
	fma.rn.f32 	%f14, %f13, %f10, 0fBE2AD8B9;
	fma.rn.f32 	%f15, %f14, %f10, 0f3E4CED0B;
	fma.rn.f32 	%f16, %f15, %f10, 0fBE7FFF22;
	fma.rn.f32 	%f17, %f16, %f10, 0f3EAAAA78;
	fma.rn.f32 	%f18, %f17, %f10, 0fBF000000;
	mul.f32 	%f19, %f10, %f18;
	fma.rn.f32 	%f20, %f19, %f10, %f10;
	fma.rn.f32 	%f21, %f9, 0f3F317218, %f20;
	setp.gt.u32 	%p2, %r5, 2139095039;
	fma.rn.f32 	%f22, %f5, 0f7F800000, 0f7F800000;
	selp.f32 	%f23, %f22, %f21, %p2;
	setp.eq.f32 	%p3, %f5, 0f00000000;
	selp.f32 	%f24, 0fFF800000, %f23, %p3;
	add.s64 	%rd7, %rd3, %rd5;
	st.global.f32 	[%rd7], %f24;
	ret;

}
	// .globl	_Z6ksqrtTPfffS_
.visible .entry _Z6ksqrtTPfffS_(
	.param .u64 .ptr .align 1 _Z6ksqrtTPfffS__param_0,
	.param .f32 _Z6ksqrtTPfffS__param_1,
	.param .f32 _Z6ksqrtTPfffS__param_2,
	.param .u64 .ptr .align 1 _Z6ksqrtTPfffS__param_3
)
{
	.reg .b32 	%r<5>;
	.reg .b32 	%f<8>;
	.reg .b64 	%rd<8>;

	ld.param.u64 	%rd1, [_Z6ksqrtTPfffS__param_0];
	ld.param.f32 	%f1, [_Z6ksqrtTPfffS__param_1];
	ld.param.f32 	%f2, [_Z6ksqrtTPfffS__param_2];
	ld.param.u64 	%rd2, [_Z6ksqrtTPfffS__param_3];
	cvta.to.global.u64 	%rd3, %rd2;
	cvta.to.global.u64 	%rd4, %rd1;
	mov.u32 	%r1, %ctaid.x;
	mov.u32 	%r2, %ntid.x;
	mov.u32 	%r3, %tid.x;
	mad.lo.s32 	%r4, %r1, %r2, %r3;
	mul.wide.s32 	%rd5, %r4, 4;
	add.s64 	%rd6, %rd4, %rd5;
	ld.global.f32 	%f3, [%rd6];
	add.f32 	%f4, %f1, %f3;
	sqrt.rn.f32 	%f5, %f4;
	add.f32 	%f6, %f2, %f5;
	rcp.rn.f32 	%f7, %f6;
	add.s64 	%rd7, %rd3, %rd5;
	st.global.f32 	[%rd7], %f7;
	ret;

}


// ===== COMPILED SASS (sm_100) =====

	.target	sm_100

	.elftype	@"ET_EXEC"


//--------------------- .note.nv.tkinfo           --------------------------
	.section	.note.nv.tkinfo,"",@"SHT_NOTE"
	.sectionflags	@"SHF_NOTE_NV_TKINFO"
	.tkinfo
        /*0018*/ 	.word	0x00000002
        /*0030*/ 	.string	""
        /*0030*/ 	.string	"ptxas"
        /*0030*/ 	.string	"Cuda compilation tools, release 13.0, V13.0.88"
        /*0030*/ 	.string	"Build cuda_13.0.r13.0/compiler.36424714_0"
        /*0030*/ 	.string	"-arch sm_100 -m 64 "



//--------------------- .note.nv.cuinfo           --------------------------
	.section	.note.nv.cuinfo,"",@"SHT_NOTE"
	.sectionflags	@"SHF_NOTE_NV_CUINFO"
        /*0018*/ 	.short	0x0002
        /*001a*/ 	.short	0x0064
        /*001c*/ 	.short	0x0082
	.zero		2


//--------------------- .nv.info                  --------------------------
	.section	.nv.info,"",@"SHT_CUDA_INFO"
	.align	4


	//----- nvinfo : EIATTR_REGCOUNT
	.align		4
        /*0000*/ 	.byte	0x04, 0x2f
        /*0002*/ 	.short	(.L_1 - .L_0)
	.align		4
.L_0:
        /*0004*/ 	.word	index@(_Z5kgmulPfS_S_)
        /*0008*/ 	.word	0x0000000c


	//----- nvinfo : EIATTR_FRAME_SIZE
	.align		4
.L_1:
        /*000c*/ 	.byte	0x04, 0x11
        /*000e*/ 	.short	(.L_3 - .L_2)
	.align		4
.L_2:
        /*0010*/ 	.word	index@(_Z5kgmulPfS_S_)
        /*0014*/ 	.word	0x00000000


	//----- nvinfo : EIATTR_REGCOUNT
	.align		4
.L_3:
        /*0018*/ 	.byte	0x04, 0x2f
        /*001a*/ 	.short	(.L_5 - .L_4)
	.align		4
.L_4:
        /*001c*/ 	.word	index@(_Z6kgmulePffS_)
        /*0020*/ 	.word	0x0000000a


	//----- nvinfo : EIATTR_FRAME_SIZE
	.align		4
.L_5:
        /*0024*/ 	.byte	0x04, 0x11
        /*0026*/ 	.short	(.L_7 - .L_6)
	.align		4
.L_6:
        /*0028*/ 	.word	index@(_Z6kgmulePffS_)
        /*002c*/ 	.word	0x00000000


	//----- nvinfo : EIATTR_REGCOUNT
	.align		4
.L_7:
        /*0030*/ 	.byte	0x04, 0x2f
        /*0032*/ 	.short	(.L_9 - .L_8)
	.align		4
.L_8:
        /*0034*/ 	.word	index@(_Z5kgdivPfS_S_)
        /*0038*/ 	.word	0x00000010


	//----- nvinfo : EIATTR_FRAME_SIZE
	.align		4
.L_9:
        /*003c*/ 	.byte	0x04, 0x11
        /*003e*/ 	.short	(.L_11 - .L_10)
	.align		4
.L_10:
        /*0040*/ 	.word	index@($__internal_3_$__cuda_sm3x_div_rn_noftz_f32_slowpath)
        /*0044*/ 	.word	0x00000000


	//----- nvinfo : EIATTR_FRAME_SIZE
	.align		4
.L_11:
        /*0048*/ 	.byte	0x04, 0x11
        /*004a*/ 	.short	(.L_13 - .L_12)
	.align		4
.L_12:
        /*004c*/ 	.word	index@(_Z5kgdivPfS_S_)
        /*0050*/ 	.word	0x00000000


	//----- nvinfo : EIATTR_REGCOUNT
	.align		4
.L_13:
        /*0054*/ 	.byte	0x04, 0x2f
        /*0056*/ 	.short	(.L_15 - .L_14)
	.align		4
.L_14:
        /*0058*/ 	.word	index@(_Z4ksubPfS_S_)
        /*005c*/ 	.word	0x0000000c


	//----- nvinfo : EIATTR_FRAME_SIZE
	.align		4
.L_15:
        /*0060*/ 	.byte	0x04, 0x11
        /*0062*/ 	.short	(.L_17 - .L_16)
	.align		4
.L_16:
        /*0064*/ 	.word	index@(_Z4ksubPfS_S_)
        /*0068*/ 	.word	0x00000000


	//----- nvinfo : EIATTR_REGCOUNT
	.align		4
.L_17:
        /*006c*/ 	.byte	0x04, 0x2f
        /*006e*/ 	.short	(.L_19 - .L_18)
	.align		4
.L_18:
        /*0070*/ 	.word	index@(_Z5kfillPff)
        /*0074*/ 	.word	0x0000000a


	//----- nvinfo : EIATTR_FRAME_SIZE
	.align		4
.L_19:
        /*0078*/ 	.byte	0x04, 0x11
        /*007a*/ 	.short	(.L_21 - .L_20)
	.align		4
.L_20:
        /*007c*/ 	.word	index@(_Z5kfillPff)
        /*0080*/ 	.word	0x00000000


	//----- nvinfo : EIATTR_REGCOUNT
	.align		4
.L_21:
        /*0084*/ 	.byte	0x04, 0x2f
        /*0086*/ 	.short	(.L_23 - .L_22)
	.align		4
.L_22:
        /*0088*/ 	.word	index@(_Z5kmaskPfS_)
        /*008c*/ 	.word	0x0000000a


	//----- nvinfo : EIATTR_FRAME_SIZE
	.align		4
.L_23:
        /*0090*/ 	.byte	0x04, 0x11
        /*0092*/ 	.short	(.L_25 - .L_24)
	.align		4
.L_24:
        /*0094*/ 	.word	index@(_Z5kmaskPfS_)
        /*0098*/ 	.word	0x00000000


	//----- nvinfo : EIATTR_REGCOUNT
	.align		4
.L_25:
        /*009c*/ 	.byte	0x04, 0x2f
        /*009e*/ 	.short	(.L_27 - .L_26)
	.align		4
.L_26:
        /*00a0*/ 	.word	index@(_Z6kaxpyePfffS_)
        /*00a4*/ 	.word	0x0000000c


	//----- nvinfo : EIATTR_FRAME_SIZE
	.align		4
.L_27:
        /*00a8*/ 	.byte	0x04, 0x11
        /*00aa*/ 	.short	(.L_29 - .L_28)
	.align		4
.L_28:
        /*00ac*/ 	.word	index@(_Z6kaxpyePfffS_)
        /*00b0*/ 	.word	0x00000000


	//----- nvinfo : EIATTR_REGCOUNT
	.align		4
.L_29:
        /*00b4*/ 	.byte	0x04, 0x2f
        /*00b6*/ 	.short	(.L_31 - .L_30)
	.align		4
.L_30:
        /*00b8*/ 	.word	index@(_Z4kexpPfffS_)
        /*00bc*/ 	.word	0x0000000c


	//----- nvinfo : EIATTR_FRAME_SIZE
	.align		4
.L_31:
        /*00c0*/ 	.byte	0x04, 0x11
        /*00c2*/ 	.short	(.L_33 - .L_32)
	.align		4
.L_32:
        /*00c4*/ 	.word	index@(_Z4kexpPfffS_)
        /*00c8*/ 	.word	0x00000000


	//----- nvinfo : EIATTR_REGCOUNT
	.align		4
.L_33:
        /*00cc*/ 	.byte	0x04, 0x2f
        /*00ce*/ 	.short	(.L_35 - .L_34)
	.align		4
.L_34:
        /*00d0*/ 	.word	index@(_Z5kexpTPfffS_)
        /*00d4*/ 	.word	0x0000000e


	//----- nvinfo : EIATTR_FRAME_SIZE
	.align		4
.L_35:
        /*00d8*/ 	.byte	0x04, 0x11
        /*00da*/ 	.short	(.L_37 - .L_36)
	.align		4
.L_36:
        /*00dc*/ 	.word	index@($__internal_2_$__cuda_sm20_rcp_rn_f32_slowpath)
        /*00e0*/ 	.word	0x00000000


	//----- nvinfo : EIATTR_FRAME_SIZE
	.align		4
.L_37:
        /*00e4*/ 	.byte	0x04, 0x11
        /*00e6*/ 	.short	(.L_39 - .L_38)
	.align		4
.L_38:
        /*00e8*/ 	.word	index@(_Z5kexpTPfffS_)
        /*00ec*/ 	.word	0x00000000


	//----- nvinfo : EIATTR_REGCOUNT
	.align		4
.L_39:
        /*00f0*/ 	.byte	0x04, 0x2f
        /*00f2*/ 	.short	(.L_41 - .L_40)
	.align		4
.L_40:
        /*00f4*/ 	.word	index@(_Z4klogPffS_)
        /*00f8*/ 	.word	0x0000000c


	//----- nvinfo : EIATTR_FRAME_SIZE
	.align		4
.L_41:
        /*00fc*/ 	.byte	0x04, 0x11
        /*00fe*/ 	.short	(.L_43 - .L_42)
	.align		4
.L_42:
        /*0100*/ 	.word	index@(_Z4klogPffS_)
        /*0104*/ 	.word	0x00000000


	//----- nvinfo : EIATTR_REGCOUNT
	.align		4
.L_43:
        /*0108*/ 	.byte	0x04, 0x2f
        /*010a*/ 	.short	(.L_45 - .L_44)
	.align		4
.L_44:
        /*010c*/ 	.word	index@(_Z6ksqrtTPfffS_)
        /*0110*/ 	.word	0x0000000e


	//----- nvinfo : EIATTR_FRAME_SIZE
	.align		4
.L_45:
        /*0114*/ 	.byte	0x04, 0x11
        /*0116*/ 	.short	(.L_47 - .L_46)
	.align		4
.L_46:
        /*0118*/ 	.word	index@($__internal_1_$__cuda_sm20_sqrt_rn_f32_slowpath)
        /*011c*/ 	.word	0x00000000


	//----- nvinfo : EIATTR_FRAME_SIZE
	.align		4
.L_47:
        /*0120*/ 	.byte	0x04, 0x11
        /*0122*/ 	.short	(.L_49 - .L_48)
	.align		4
.L_48:
        /*0124*/ 	.word	index@($__internal_0_$__cuda_sm20_rcp_rn_f32_slowpath)
        /*0128*/ 	.word	0x00000000


	//----- nvinfo : EIATTR_FRAME_SIZE
	.align		4
.L_49:
        /*012c*/ 	.byte	0x04, 0x11
        /*012e*/ 	.short	(.L_51 - .L_50)
	.align		4
.L_50:
        /*0130*/ 	.word	index@(_Z6ksqrtTPfffS_)
        /*0134*/ 	.word	0x00000000


	//----- nvinfo : EIATTR_MIN_STACK_SIZE
	.align		4
.L_51:
        /*0138*/ 	.byte	0x04, 0x12
        /*013a*/ 	.short	(.L_53 - .L_52)
	.align		4
.L_52:
        /*013c*/ 	.word	index@(_Z6ksqrtTPfffS_)
        /*0140*/ 	.word	0x00000000


	//----- nvinfo : EIATTR_MIN_STACK_SIZE
	.align		4
.L_53:
        /*0144*/ 	.byte	0x04, 0x12
        /*0146*/ 	.short	(.L_55 - .L_54)
	.align		4
.L_54:
        /*0148*/ 	.word	index@(_Z4klogPffS_)
        /*014c*/ 	.word	0x00000000


	//----- nvinfo : EIATTR_MIN_STACK_SIZE
	.align		4
.L_55:
        /*0150*/ 	.byte	0x04, 0x12
        /*0152*/ 	.short	(.L_57 - .L_56)
	.align		4
.L_56:
        /*0154*/ 	.word	index@(_Z5kexpTPfffS_)
        /*0158*/ 	.word	0x00000000


	//----- nvinfo : EIATTR_MIN_STACK_SIZE
	.align		4
.L_57:
        /*015c*/ 	.byte	0x04, 0x12
        /*015e*/ 	.short	(.L_59 - .L_58)
	.align		4
.L_58:
        /*0160*/ 	.word	index@(_Z4kexpPfffS_)
        /*0164*/ 	.word	0x00000000


	//----- nvinfo : EIATTR_MIN_STACK_SIZE
	.align		4
.L_59:
        /*0168*/ 	.byte	0x04, 0x12
        /*016a*/ 	.short	(.L_61 - .L_60)
	.align		4
.L_60:
        /*016c*/ 	.word	index@(_Z6kaxpyePfffS_)
        /*0170*/ 	.word	0x00000000


	//----- nvinfo : EIATTR_MIN_STACK_SIZE
	.align		4
.L_61:
        /*0174*/ 	.byte	0x04, 0x12
        /*0176*/ 	.short	(.L_63 - .L_62)
	.align		4
.L_62:
        /*0178*/ 	.word	index@(_Z5kmaskPfS_)
        /*017c*/ 	.word	0x00000000


	//----- nvinfo : EIATTR_MIN_STACK_SIZE
	.align		4
.L_63:
        /*0180*/ 	.byte	0x04, 0x12
        /*0182*/ 	.short	(.L_65 - .L_64)
	.align		4
.L_64:
        /*0184*/ 	.word	index@(_Z5kfillPff)
        /*0188*/ 	.word	0x00000000


	//----- nvinfo : EIATTR_MIN_STACK_SIZE
	.align		4
.L_65:
        /*018c*/ 	.byte	0x04, 0x12
        /*018e*/ 	.short	(.L_67 - .L_66)
	.align		4
.L_66:
        /*0190*/ 	.word	index@(_Z4ksubPfS_S_)
        /*0194*/ 	.word	0x00000000


	//----- nvinfo : EIATTR_MIN_STACK_SIZE
	.align		4
.L_67:
        /*0198*/ 	.byte	0x04, 0x12
        /*019a*/ 	.short	(.L_69 - .L_68)
	.align		4
.L_68:
        /*019c*/ 	.word	index@(_Z5kgdivPfS_S_)
        /*01a0*/ 	.word	0x00000000


	//----- nvinfo : EIATTR_MIN_STACK_SIZE
	.align		4
.L_69:
        /*01a4*/ 	.byte	0x04, 0x12
        /*01a6*/ 	.short	(.L_71 - .L_70)
	.align		4
.L_70:
        /*01a8*/ 	.word	index@(_Z6kgmulePffS_)
        /*01ac*/ 	.word	0x00000000


	//----- nvinfo : EIATTR_MIN_STACK_SIZE
	.align		4
.L_71:
        /*01b0*/ 	.byte	0x04, 0x12
        /*01b2*/ 	.short	(.L_73 - .L_72)
	.align		4
.L_72:
        /*01b4*/ 	.word	index@(_Z5kgmulPfS_S_)
        /*01b8*/ 	.word	0x00000000
.L_73:


//--------------------- .nv.compat                --------------------------
	.section	.nv.compat,"",@"SHT_CUDA_COMPAT_INFO"
	.align	4
        /*0000*/ 	.byte	0x02, 0x09, 0x00, 0x00, 0x02, 0x02, 0x01, 0x00, 0x02, 0x05, 0x05, 0x00, 0x03, 0x07, 0x01, 0x01
        /*0010*/ 	.byte	0x02, 0x03, 0x00, 0x00, 0x02, 0x06, 0x01, 0x00, 0x04, 0x0b, 0x08, 0x00, 0x01, 0x00, 0x00, 0x00
        /*0020*/ 	.byte	0x00, 0x00, 0x00, 0x00


//--------------------- .nv.info._Z6ksqrtTPfffS_  --------------------------
	.section	.nv.info._Z6ksqrtTPfffS_,"",@"SHT_CUDA_INFO"
	.sectionflags	@""
	.align	4


	//----- nvinfo : EIATTR_CUDA_API_VERSION
	.align		4
        /*0000*/ 	.byte	0x04, 0x37
        /*0002*/ 	.short	(.L_75 - .L_74)
.L_74:
        /*0004*/ 	.word	0x00000082


	//----- nvinfo : EIATTR_KPARAM_INFO
	.align		4
.L_75:
        /*0008*/ 	.byte	0x04, 0x17
        /*000a*/ 	.short	(.L_77 - .L_76)
.L_76:
        /*000c*/ 	.word	0x00000000
        /*0010*/ 	.short	0x0003
        /*0012*/ 	.short	0x0010
        /*0014*/ 	.byte	0x00, 0xf5, 0x21, 0x00


	//----- nvinfo : EIATTR_KPARAM_INFO
	.align		4
.L_77:
        /*0018*/ 	.byte	0x04, 0x17
        /*001a*/ 	.short	(.L_79 - .L_78)
.L_78:
        /*001c*/ 	.word	0x00000000
        /*0020*/ 	.short	0x0002
        /*0022*/ 	.short	0x000c
        /*0024*/ 	.byte	0x00, 0xf0, 0x11, 0x00


	//----- nvinfo : EIATTR_KPARAM_INFO
	.align		4
.L_79:
        /*0028*/ 	.byte	0x04, 0x17
        /*002a*/ 	.short	(.L_81 - .L_80)
.L_80:
        /*002c*/ 	.word	0x00000000
        /*0030*/ 	.short	0x0001
        /*0032*/ 	.short	0x0008
        /*0034*/ 	.byte	0x00, 0xf0, 0x11, 0x00


	//----- nvinfo : EIATTR_KPARAM_INFO
	.align		4
.L_81:
        /*0038*/ 	.byte	0x04, 0x17
        /*003a*/ 	.short	(.L_83 - .L_82)
.L_82:
        /*003c*/ 	.word	0x00000000
        /*0040*/ 	.short	0x0000
        /*0042*/ 	.short	0x0000
        /*0044*/ 	.byte	0x00, 0xf5, 0x21, 0x00


	//----- nvinfo : EIATTR_SPARSE_MMA_MASK
	.align		4
.L_83:
        /*0048*/ 	.byte	0x03, 0x50
        /*004a*/ 	.short	0x0000


	//----- nvinfo : EIATTR_MAXREG_COUNT
	.align		4
        /*004c*/ 	.byte	0x03, 0x1b
        /*004e*/ 	.short	0x00ff


	//----- nvinfo : EIATTR_MERCURY_ISA_VERSION
	.align		4
        /*0050*/ 	.byte	0x03, 0x5f
        /*0052*/ 	.short	0x0101


	//----- nvinfo : EIATTR_VRC_CTA_INIT_COUNT
	.align		4
        /*0054*/ 	.byte	0x02, 0x4a
	.zero		1
	.zero		1


	//----- nvinfo : EIATTR_EXIT_INSTR_OFFSETS
	.align		4
        /*0058*/ 	.byte	0x04, 0x1c
        /*005a*/ 	.short	(.L_85 - .L_84)


	//   ....[0]....
.L_84:
        /*005c*/ 	.word	0x000002b0


	//----- nvinfo : EIATTR_CRS_STACK_SIZE
	.align		4
.L_85:
        /*0060*/ 	.byte	0x04, 0x1e
        /*0062*/ 	.short	(.L_87 - .L_86)
.L_86:
        /*0064*/ 	.word	0x00000000


	//----- nvinfo : EIATTR_CBANK_PARAM_SIZE
	.align		4
.L_87:
        /*0068*/ 	.byte	0x03, 0x19
        /*006a*/ 	.short	0x0018


	//----- nvinfo : EIATTR_PARAM_CBANK
	.align		4
        /*006c*/ 	.byte	0x04, 0x0a
        /*006e*/ 	.short	(.L_89 - .L_88)
	.align		4
.L_88:
        /*0070*/ 	.word	index@(.nv.constant0._Z6ksqrtTPfffS_)
        /*0074*/ 	.short	0x0380
        /*0076*/ 	.short	0x0018


	//----- nvinfo : EIATTR_SW_WAR
	.align		4
.L_89:
        /*0078*/ 	.byte	0x04, 0x36
        /*007a*/ 	.short	(.L_91 - .L_90)
.L_90:
        /*007c*/ 	.word	0x00000008
.L_91:


//--------------------- .nv.info._Z4klogPffS_     --------------------------
	.section	.nv.info._Z4klogPffS_,"",@"SHT_CUDA_INFO"
	.sectionflags	@""
	.align	4


	//----- nvinfo : EIATTR_CUDA_API_VERSION
	.align		4
        /*0000*/ 	.byte	0x04, 0x37
        /*0002*/ 	.short	(.L_93 - .L_92)
.L_92:
        /*0004*/ 	.word	0x00000082


	//----- nvinfo : EIATTR_KPARAM_INFO
	.align		4
.L_93:
        /*0008*/ 	.byte	0x04, 0x17
        /*000a*/ 	.short	(.L_95 - .L_94)
.L_94:
        /*000c*/ 	.word	0x00000000
        /*0010*/ 	.short	0x0002
        /*0012*/ 	.short	0x0010
        /*0014*/ 	.byte	0x00, 0xf5, 0x21, 0x00


	//----- nvinfo : EIATTR_KPARAM_INFO
	.align		4
.L_95:
        /*0018*/ 	.byte	0x04, 0x17
        /*001a*/ 	.short	(.L_97 - .L_96)
.L_96:
        /*001c*/ 	.word	0x00000000
        /*0020*/ 	.short	0x0001
        /*0022*/ 	.short	0x0008
        /*0024*/ 	.byte	0x00, 0xf0, 0x11, 0x00


	//----- nvinfo : EIATTR_KPARAM_INFO
	.align		4
.L_97:
        /*0028*/ 	.byte	0x04, 0x17
        /*002a*/ 	.short	(.L_99 - .L_98)
.L_98:
        /*002c*/ 	.word	0x00000000
        /*0030*/ 	.short	0x0000
        /*0032*/ 	.short	0x0000
        /*0034*/ 	.byte	0x00, 0xf5, 0x21, 0x00


	//----- nvinfo : EIATTR_SPARSE_MMA_MASK
	.align		4
.L_99:
        /*0038*/ 	.byte	0x03, 0x50
        /*003a*/ 	.short	0x0000


	//----- nvinfo : EIATTR_MAXREG_COUNT
	.align		4
        /*003c*/ 	.byte	0x03, 0x1b
        /*003e*/ 	.short	0x00ff


	//----- nvinfo : EIATTR_MERCURY_ISA_VERSION
	.align		4
        /*0040*/ 	.byte	0x03, 0x5f
        /*0042*/ 	.short	0x0101


	//----- nvinfo : EIATTR_VRC_CTA_INIT_COUNT
	.align		4
        /*0044*/ 	.byte	0x02, 0x4a
	.zero		1
	.zero		1


	//----- nvinfo : EIATTR_EXIT_INSTR_OFFSETS
	.align		4
        /*0048*/ 	.byte	0x04, 0x1c
        /*004a*/ 	.short	(.L_101 - .L_100)


	//   ....[0]....
.L_100:
        /*004c*/ 	.word	0x00000280


	//----- nvinfo : EIATTR_CBANK_PARAM_SIZE
	.align		4
.L_101:
        /*0050*/ 	.byte	0x03, 0x19
        /*0052*/ 	.short	0x0018


	//----- nvinfo : EIATTR_PARAM_CBANK
	.align		4
        /*0054*/ 	.byte	0x04, 0x0a
        /*0056*/ 	.short	(.L_103 - .L_102)
	.align		4
.L_102:
        /*0058*/ 	.word	index@(.nv.constant0._Z4klogPffS_)
        /*005c*/ 	.short	0x0380
        /*005e*/ 	.short	0x0018


	//----- nvinfo : EIATTR_SW_WAR
	.align		4
.L_103:
        /*0060*/ 	.byte	0x04, 0x36
        /*0062*/ 	.short	(.L_105 - .L_104)
.L_104:
        /*0064*/ 	.word	0x00000008
.L_105:


//--------------------- .nv.info._Z5kexpTPfffS_   --------------------------
	.section	.nv.info._Z5kexpTPfffS_,"",@"SHT_CUDA_INFO"
	.sectionflags	@""
	.align	4


	//----- nvinfo : EIATTR_CUDA_API_VERSION
	.align		4
        /*0000*/ 	.byte	0x04, 0x37
        /*0002*/ 	.short	(.L_107 - .L_106)
.L_106:
        /*0004*/ 	.word	0x00000082


	//----- nvinfo : EIATTR_KPARAM_INFO
	.align		4
.L_107:
        /*0008*/ 	.byte	0x04, 0x17
        /*000a*/ 	.short	(.L_109 - .L_108)
.L_108:
        /*000c*/ 	.word	0x00000000
        /*0010*/ 	.short	0x0003
        /*0012*/ 	.short	0x0010
        /*0014*/ 	.byte	0x00, 0xf5, 0x21, 0x00


	//----- nvinfo : EIATTR_KPARAM_INFO
	.align		4
.L_109:
        /*0018*/ 	.byte	0x04, 0x17
        /*001a*/ 	.short	(.L_111 - .L_110)
.L_110:
        /*001c*/ 	.word	0x00000000
        /*0020*/ 	.short	0x0002
        /*0022*/ 	.short	0x000c
        /*0024*/ 	.byte	0x00, 0xf0, 0x11, 0x00


	//----- nvinfo : EIATTR_KPARAM_INFO
	.align		4
.L_111:
        /*0028*/ 	.byte	0x04, 0x17
        /*002a*/ 	.short	(.L_113 - .L_112)
.L_112:
        /*002c*/ 	.word	0x00000000
        /*0030*/ 	.short	0x0001
        /*0032*/ 	.short	0x0008
        /*0034*/ 	.byte	0x00, 0xf0, 0x11, 0x00


	//----- nvinfo : EIATTR_KPARAM_INFO
	.align		4
.L_113:
        /*0038*/ 	.byte	0x04, 0x17
        /*003a*/ 	.short	(.L_115 - .L_114)
.L_114:
        /*003c*/ 	.word	0x00000000
        /*0040*/ 	.short	0x0000
        /*0042*/ 	.short	0x0000
        /*0044*/ 	.byte	0x00, 0xf5, 0x21, 0x00


	//----- nvinfo : EIATTR_SPARSE_MMA_MASK
	.align		4
.L_115:
        /*0048*/ 	.byte	0x03, 0x50
        /*004a*/ 	.short	0x0000


	//----- nvinfo : EIATTR_MAXREG_COUNT
	.align		4
        /*004c*/ 	.byte	0x03, 0x1b
        /*004e*/ 	.short	0x00ff


	//----- nvinfo : EIATTR_MERCURY_ISA_VERSION
	.align		4
        /*0050*/ 	.byte	0x03, 0x5f
        /*0052*/ 	.short	0x0101


	//----- nvinfo : EIATTR_VRC_CTA_INIT_COUNT
	.align		4
        /*0054*/ 	.byte	0x02, 0x4a
	.zero		1
	.zero		1


	//----- nvinfo : EIATTR_EXIT_INSTR_OFFSETS
	.align		4
        /*0058*/ 	.byte	0x04, 0x1c
        /*005a*/ 	.short	(.L_117 - .L_116)


	//   ....[0]....
.L_116:
        /*005c*/ 	.word	0x00000250


	//----- nvinfo : EIATTR_CRS_STACK_SIZE
	.align		4
.L_117:
        /*0060*/ 	.byte	0x04, 0x1e
        /*0062*/ 	.short	(.L_119 - .L_118)
.L_118:
        /*0064*/ 	.word	0x00000000


	//----- nvinfo : EIATTR_CBANK_PARAM_SIZE
	.align		4
.L_119:
        /*0068*/ 	.byte	0x03, 0x19
        /*006a*/ 	.short	0x0018


	//----- nvinfo : EIATTR_PARAM_CBANK
	.align		4
        /*006c*/ 	.byte	0x04, 0x0a
        /*006e*/ 	.short	(.L_121 - .L_120)
	.align		4
.L_120:
        /*0070*/ 	.word	index@(.nv.constant0._Z5kexpTPfffS_)
        /*0074*/ 	.short	0x0380
        /*0076*/ 	.short	0x0018


	//----- nvinfo : EIATTR_SW_WAR
	.align		4
.L_121:
        /*0078*/ 	.byte	0x04, 0x36
        /*007a*/ 	.short	(.L_123 - .L_122)
.L_122:
        /*007c*/ 	.word	0x00000008
.L_123:


//--------------------- .nv.info._Z4kexpPfffS_    --------------------------
	.section	.nv.info._Z4kexpPfffS_,"",@"SHT_CUDA_INFO"
	.sectionflags	@""
	.align	4


	//----- nvinfo : EIATTR_CUDA_API_VERSION
	.align		4
        /*0000*/ 	.byte	0x04, 0x37
        /*0002*/ 	.short	(.L_125 - .L_124)
.L_124:
        /*0004*/ 	.word	0x00000082


	//----- nvinfo : EIATTR_KPARAM_INFO
	.align		4
.L_125:
        /*0008*/ 	.byte	0x04, 0x17
        /*000a*/ 	.short	(.L_127 - .L_126)
.L_126:
        /*000c*/ 	.word	0x00000000
        /*0010*/ 	.short	0x0003
        /*0012*/ 	.short	0x0010
        /*0014*/ 	.byte	0x00, 0xf5, 0x21, 0x00


	//----- nvinfo : EIATTR_KPARAM_INFO
	.align		4
.L_127:
        /*0018*/ 	.byte	0x04, 0x17
        /*001a*/ 	.short	(.L_129 - .L_128)
.L_128:
        /*001c*/ 	.word	0x00000000
        /*0020*/ 	.short	0x0002
        /*0022*/ 	.short	0x000c
        /*0024*/ 	.byte	0x00, 0xf0, 0x11, 0x00


	//----- nvinfo : EIATTR_KPARAM_INFO
	.align		4
.L_129:
        /*0028*/ 	.byte	0x04, 0x17
        /*002a*/ 	.short	(.L_131 - .L_130)
.L_130:
        /*002c*/ 	.word	0x00000000
        /*0030*/ 	.short	0x0001
        /*0032*/ 	.short	0x0008
        /*0034*/ 	.byte	0x00, 0xf0, 0x11, 0x00


	//----- nvinfo : EIATTR_KPARAM_INFO
	.align		4
.L_131:
        /*0038*/ 	.byte	0x04, 0x17
        /*003a*/ 	.short	(.L_133 - .L_132)
.L_132:
        /*003c*/ 	.word	0x00000000
        /*0040*/ 	.short	0x0000
        /*0042*/ 	.short	0x0000
        /*0044*/ 	.byte	0x00, 0xf5, 0x21, 0x00


	//----- nvinfo : EIATTR_SPARSE_MMA_MASK
	.align		4
.L_133:
        /*0048*/ 	.byte	0x03, 0x50
        /*004a*/ 	.short	0x0000


	//----- nvinfo : EIATTR_MAXREG_COUNT
	.align		4
        /*004c*/ 	.byte	0x03, 0x1b
        /*004e*/ 	.short	0x00ff


	//----- nvinfo : EIATTR_MERCURY_ISA_VERSION
	.align		4
        /*0050*/ 	.byte	0x03, 0x5f
        /*0052*/ 	.short	0x0101


	//----- nvinfo : EIATTR_VRC_CTA_INIT_COUNT
	.align		4
        /*0054*/ 	.byte	0x02, 0x4a
	.zero		1
	.zero		1


	//----- nvinfo : EIATTR_EXIT_INSTR_OFFSETS
	.align		4
        /*0058*/ 	.byte	0x04, 0x1c
        /*005a*/ 	.short	(.L_135 - .L_134)


	//   ....[0]....
.L_134:
        /*005c*/ 	.word	0x00000180


	//----- nvinfo : EIATTR_CBANK_PARAM_SIZE
	.align		4
.L_135:
        /*0060*/ 	.byte	0x03, 0x19
        /*0062*/ 	.short	0x0018


	//----- nvinfo : EIATTR_PARAM_CBANK
	.align		4
        /*0064*/ 	.byte	0x04, 0x0a
        /*0066*/ 	.short	(.L_137 - .L_136)
	.align		4
.L_136:
        /*0068*/ 	.word	index@(.nv.constant0._Z4kexpPfffS_)
        /*006c*/ 	.short	0x0380
        /*006e*/ 	.short	0x0018


	//----- nvinfo : EIATTR_SW_WAR
	.align		4
.L_137:
        /*0070*/ 	.byte	0x04, 0x36
        /*0072*/ 	.short	(.L_139 - .L_138)
.L_138:
        /*0074*/ 	.word	0x00000008
.L_139:


//--------------------- .nv.info._Z6kaxpyePfffS_  --------------------------
	.section	.nv.info._Z6kaxpyePfffS_,"",@"SHT_CUDA_INFO"
	.sectionflags	@""
	.align	4


	//----- nvinfo : EIATTR_CUDA_API_VERSION
	.align		4
        /*0000*/ 	.byte	0x04, 0x37
        /*0002*/ 	.short	(.L_141 - .L_140)
.L_140:
        /*0004*/ 	.word	0x00000082


	//----- nvinfo : EIATTR_KPARAM_INFO
	.align		4
.L_141:
        /*0008*/ 	.byte	0x04, 0x17
        /*000a*/ 	.short	(.L_143 - .L_142)
.L_142:
        /*000c*/ 	.word	0x00000000
        /*0010*/ 	.short	0x0003
        /*0012*/ 	.short	0x0010
        /*0014*/ 	.byte	0x00, 0xf5, 0x21, 0x00


	//----- nvinfo : EIATTR_KPARAM_INFO
	.align		4
.L_143:
        /*0018*/ 	.byte	0x04, 0x17
        /*001a*/ 	.short	(.L_145 - .L_144)
.L_144:
        /*001c*/ 	.word	0x00000000
        /*0020*/ 	.short	0x0002
        /*0022*/ 	.short	0x000c
        /*0024*/ 	.byte	0x00, 0xf0, 0x11, 0x00


	//----- nvinfo : EIATTR_KPARAM_INFO
	.align		4
.L_145:
        /*0028*/ 	.byte	0x04, 0x17
        /*002a*/ 	.short	(.L_147 - .L_146)
.L_146:
        /*002c*/ 	.word	0x00000000
        /*0030*/ 	.short	0x0001
        /*0032*/ 	.short	0x0008
        /*0034*/ 	.byte	0x00, 0xf0, 0x11, 0x00


	//----- nvinfo : EIATTR_KPARAM_INFO
	.align		4
.L_147:
        /*0038*/ 	.byte	0x04, 0x17
        /*003a*/ 	.short	(.L_149 - .L_148)
.L_148:
        /*003c*/ 	.word	0x00000000
        /*0040*/ 	.short	0x0000
        /*0042*/ 	.short	0x0000
        /*0044*/ 	.byte	0x00, 0xf5, 0x21, 0x00


	//----- nvinfo : EIATTR_SPARSE_MMA_MASK
	.align		4
.L_149:
        /*0048*/ 	.byte	0x03, 0x50
        /*004a*/ 	.short	0x0000


	//----- nvinfo : EIATTR_MAXREG_COUNT
	.align		4
        /*004c*/ 	.byte	0x03, 0x1b
        /*004e*/ 	.short	0x00ff


	//----- nvinfo : EIATTR_MERCURY_ISA_VERSION
	.align		4
        /*0050*/ 	.byte	0x03, 0x5f
        /*0052*/ 	.short	0x0101


	//----- nvinfo : EIATTR_VRC_CTA_INIT_COUNT
	.align		4
        /*0054*/ 	.byte	0x02, 0x4a
	.zero		1
	.zero		1


	//----- nvinfo : EIATTR_EXIT_INSTR_OFFSETS
	.align		4
        /*0058*/ 	.byte	0x04, 0x1c
        /*005a*/ 	.short	(.L_151 - .L_150)


	//   ....[0]....
.L_150:
        /*005c*/ 	.word	0x000000e0


	//----- nvinfo : EIATTR_CBANK_PARAM_SIZE
	.align		4
.L_151:
        /*0060*/ 	.byte	0x03, 0x19
        /*0062*/ 	.short	0x0018


	//----- nvinfo : EIATTR_PARAM_CBANK
	.align		4
        /*0064*/ 	.byte	0x04, 0x0a
        /*0066*/ 	.short	(.L_153 - .L_152)
	.align		4
.L_152:
        /*0068*/ 	.word	index@(.nv.constant0._Z6kaxpyePfffS_)
        /*006c*/ 	.short	0x0380
        /*006e*/ 	.short	0x0018


	//----- nvinfo : EIATTR_SW_WAR
	.align		4
.L_153:
        /*0070*/ 	.byte	0x04, 0x36
        /*0072*/ 	.short	(.L_155 - .L_154)
.L_154:
        /*0074*/ 	.word	0x00000008
.L_155:


//--------------------- .nv.info._Z5kmaskPfS_     --------------------------
	.section	.nv.info._Z5kmaskPfS_,"",@"SHT_CUDA_INFO"
	.sectionflags	@""
	.align	4


	//----- nvinfo : EIATTR_CUDA_API_VERSION
	.align		4
        /*0000*/ 	.byte	0x04, 0x37
        /*0002*/ 	.short	(.L_157 - .L_156)
.L_156:
        /*0004*/ 	.word	0x00000082


	//----- nvinfo : EIATTR_KPARAM_INFO
	.align		4
.L_157:
        /*0008*/ 	.byte	0x04, 0x17
        /*000a*/ 	.short	(.L_159 - .L_158)
.L_158:
        /*000c*/ 	.word	0x00000000
        /*0010*/ 	.short	0x0001
        /*0012*/ 	.short	0x0008
        /*0014*/ 	.byte	0x00, 0xf5, 0x21, 0x00


	//----- nvinfo : EIATTR_KPARAM_INFO
	.align		4
.L_159:
        /*0018*/ 	.byte	0x04, 0x17
        /*001a*/ 	.short	(.L_161 - .L_160)
.L_160:
        /*001c*/ 	.word	0x00000000
        /*0020*/ 	.short	0x0000
        /*0022*/ 	.short	0x0000
        /*0024*/ 	.byte	0x00, 0xf5, 0x21, 0x00


	//----- nvinfo : EIATTR_SPARSE_MMA_MASK
	.align		4
.L_161:
        /*0028*/ 	.byte	0x03, 0x50
        /*002a*/ 	.short	0x0000


	//----- nvinfo : EIATTR_MAXREG_COUNT
	.align		4
        /*002c*/ 	.byte	0x03, 0x1b
        /*002e*/ 	.short	0x00ff


	//----- nvinfo : EIATTR_MERCURY_ISA_VERSION
	.align		4
        /*0030*/ 	.byte	0x03, 0x5f
        /*0032*/ 	.short	0x0101


	//----- nvinfo : EIATTR_VRC_CTA_INIT_COUNT
	.align		4
        /*0034*/ 	.byte	0x02, 0x4a
	.zero		1
	.zero		1


	//----- nvinfo : EIATTR_EXIT_INSTR_OFFSETS
	.align		4
        /*0038*/ 	.byte	0x04, 0x1c
        /*003a*/ 	.short	(.L_163 - .L_162)


	//   ....[0]....
.L_162:
        /*003c*/ 	.word	0x000000d0


	//----- nvinfo : EIATTR_CBANK_PARAM_SIZE
	.align		4
.L_163:
        /*0040*/ 	.byte	0x03, 0x19
        /*0042*/ 	.short	0x0010


	//----- nvinfo : EIATTR_PARAM_CBANK
	.align		4
        /*0044*/ 	.byte	0x04, 0x0a
        /*0046*/ 	.short	(.L_165 - .L_164)
	.align		4
.L_164:
        /*0048*/ 	.word	index@(.nv.constant0._Z5kmaskPfS_)
        /*004c*/ 	.short	0x0380
        /*004e*/ 	.short	0x0010


	//----- nvinfo : EIATTR_SW_WAR
	.align		4
.L_165:
        /*0050*/ 	.byte	0x04, 0x36
        /*0052*/ 	.short	(.L_167 - .L_166)
.L_166:
        /*0054*/ 	.word	0x00000008
.L_167:


//--------------------- .nv.info._Z5kfillPff      --------------------------
	.section	.nv.info._Z5kfillPff,"",@"SHT_CUDA_INFO"
	.sectionflags	@""
	.align	4


	//----- nvinfo : EIATTR_CUDA_API_VERSION
	.align		4
        /*0000*/ 	.byte	0x04, 0x37
        /*0002*/ 	.short	(.L_169 - .L_168)
.L_168:
        /*0004*/ 	.word	0x00000082


	//----- nvinfo : EIATTR_KPARAM_INFO
	.align		4
.L_169:
        /*0008*/ 	.byte	0x04, 0x17
        /*000a*/ 	.short	(.L_171 - .L_170)
.L_170:
        /*000c*/ 	.word	0x00000000
        /*0010*/ 	.short	0x0001
        /*0012*/ 	.short	0x0008
        /*0014*/ 	.byte	0x00, 0xf0, 0x11, 0x00


	//----- nvinfo : EIATTR_KPARAM_INFO
	.align		4
.L_171:
        /*0018*/ 	.byte	0x04, 0x17
        /*001a*/ 	.short	(.L_173 - .L_172)
.L_172:
        /*001c*/ 	.word	0x00000000
        /*0020*/ 	.short	0x0000
        /*0022*/ 	.short	0x0000
        /*0024*/ 	.byte	0x00, 0xf5, 0x21, 0x00


	//----- nvinfo : EIATTR_SPARSE_MMA_MASK
	.align		4
.L_173:
        /*0028*/ 	.byte	0x03, 0x50
        /*002a*/ 	.short	0x0000


	//----- nvinfo : EIATTR_MAXREG_COUNT
	.align		4
        /*002c*/ 	.byte	0x03, 0x1b
        /*002e*/ 	.short	0x00ff


	//----- nvinfo : EIATTR_MERCURY_ISA_VERSION
	.align		4
        /*0030*/ 	.byte	0x03, 0x5f
        /*0032*/ 	.short	0x0101


	//----- nvinfo : EIATTR_VRC_CTA_INIT_COUNT
	.align		4
        /*0034*/ 	.byte	0x02, 0x4a
	.zero		1
	.zero		1


	//----- nvinfo : EIATTR_EXIT_INSTR_OFFSETS
	.align		4
        /*0038*/ 	.byte	0x04, 0x1c
        /*003a*/ 	.short	(.L_175 - .L_174)


	//   ....[0]....
.L_174:
        /*003c*/ 	.word	0x000000a0


	//----- nvinfo : EIATTR_CBANK_PARAM_SIZE
	.align		4
.L_175:
        /*0040*/ 	.byte	0x03, 0x19
        /*0042*/ 	.short	0x000c


	//----- nvinfo : EIATTR_PARAM_CBANK
	.align		4
        /*0044*/ 	.byte	0x04, 0x0a
        /*0046*/ 	.short	(.L_177 - .L_176)
	.align		4
.L_176:
        /*0048*/ 	.word	index@(.nv.constant0._Z5kfillPff)
        /*004c*/ 	.short	0x0380
        /*004e*/ 	.short	0x000c


	//----- nvinfo : EIATTR_SW_WAR
	.align		4
.L_177:
        /*0050*/ 	.byte	0x04, 0x36
        /*0052*/ 	.short	(.L_179 - .L_178)
.L_178:
        /*0054*/ 	.word	0x00000008
.L_179:


//--------------------- .nv.info._Z4ksubPfS_S_    --------------------------
	.section	.nv.info._Z4ksubPfS_S_,"",@"SHT_CUDA_INFO"
	.sectionflags	@""
	.align	4


	//----- nvinfo : EIATTR_CUDA_API_VERSION
	.align		4
        /*0000*/ 	.byte	0x04, 0x37
        /*0002*/ 	.short	(.L_181 - .L_180)
.L_180:
        /*0004*/ 	.word	0x00000082


	//----- nvinfo : EIATTR_KPARAM_INFO
	.align		4
.L_181:
        /*0008*/ 	.byte	0x04, 0x17
        /*000a*/ 	.short	(.L_183 - .L_182)
.L_182:
        /*000c*/ 	.word	0x00000000
        /*0010*/ 	.short	0x0002
        /*0012*/ 	.short	0x0010
        /*0014*/ 	.byte	0x00, 0xf5, 0x21, 0x00


	//----- nvinfo : EIATTR_KPARAM_INFO
	.align		4
.L_183:
        /*0018*/ 	.byte	0x04, 0x17
        /*001a*/ 	.short	(.L_185 - .L_184)
.L_184:
        /*001c*/ 	.word	0x00000000
        /*0020*/ 	.short	0x0001
        /*0022*/ 	.short	0x0008
        /*0024*/ 	.byte	0x00, 0xf5, 0x21, 0x00


	//----- nvinfo : EIATTR_KPARAM_INFO
	.align		4
.L_185:
        /*0028*/ 	.byte	0x04, 0x17
        /*002a*/ 	.short	(.L_187 - .L_186)
.L_186:
        /*002c*/ 	.word	0x00000000
        /*0030*/ 	.short	0x0000
        /*0032*/ 	.short	0x0000
        /*0034*/ 	.byte	0x00, 0xf5, 0x21, 0x00


	//----- nvinfo : EIATTR_SPARSE_MMA_MASK
	.align		4
.L_187:
        /*0038*/ 	.byte	0x03, 0x50
        /*003a*/ 	.short	0x0000


	//----- nvinfo : EIATTR_MAXREG_COUNT
	.align		4
        /*003c*/ 	.byte	0x03, 0x1b
        /*003e*/ 	.short	0x00ff


	//----- nvinfo : EIATTR_MERCURY_ISA_VERSION
	.align		4
        /*0040*/ 	.byte	0x03, 0x5f
        /*0042*/ 	.short	0x0101


	//----- nvinfo : EIATTR_VRC_CTA_INIT_COUNT
	.align		4
        /*0044*/ 	.byte	0x02, 0x4a
	.zero		1
	.zero		1


	//----- nvinfo : EIATTR_EXIT_INSTR_OFFSETS
	.align		4
        /*0048*/ 	.byte	0x04, 0x1c
        /*004a*/ 	.short	(.L_189 - .L_188)


	//   ....[0]....
.L_188:
        /*004c*/ 	.word	0x00000100


	//----- nvinfo : EIATTR_CBANK_PARAM_SIZE
	.align		4
.L_189:
        /*0050*/ 	.byte	0x03, 0x19
        /*0052*/ 	.short	0x0018


	//----- nvinfo : EIATTR_PARAM_CBANK
	.align		4
        /*0054*/ 	.byte	0x04, 0x0a
        /*0056*/ 	.short	(.L_191 - .L_190)
	.align		4
.L_190:
        /*0058*/ 	.word	index@(.nv.constant0._Z4ksubPfS_S_)
        /*005c*/ 	.short	0x0380
        /*005e*/ 	.short	0x0018


	//----- nvinfo : EIATTR_SW_WAR
	.align		4
.L_191:
        /*0060*/ 	.byte	0x04, 0x36
        /*0062*/ 	.short	(.L_193 - .L_192)
.L_192:
        /*0064*/ 	.word	0x00000008
.L_193:


//--------------------- .nv.info._Z5kgdivPfS_S_   --------------------------
	.section	.nv.info._Z5kgdivPfS_S_,"",@"SHT_CUDA_INFO"
	.sectionflags	@""
	.align	4


	//----- nvinfo : EIATTR_CUDA_API_VERSION
	.align		4
        /*0000*/ 	.byte	0x04, 0x37
        /*0002*/ 	.short	(.L_195 - .L_194)
.L_194:
        /*0004*/ 	.word	0x00000082


	//----- nvinfo : EIATTR_KPARAM_INFO
	.align		4
.L_195:
        /*0008*/ 	.byte	0x04, 0x17
        /*000a*/ 	.short	(.L_197 - .L_196)
.L_196:
        /*000c*/ 	.word	0x00000000
        /*0010*/ 	.short	0x0002
        /*0012*/ 	.short	0x0010
        /*0014*/ 	.byte	0x00, 0xf5, 0x21, 0x00


	//----- nvinfo : EIATTR_KPARAM_INFO
	.align		4
.L_197:
        /*0018*/ 	.byte	0x04, 0x17
        /*001a*/ 	.short	(.L_199 - .L_198)
.L_198:
        /*001c*/ 	.word	0x00000000
        /*0020*/ 	.short	0x0001
        /*0022*/ 	.short	0x0008
        /*0024*/ 	.byte	0x00, 0xf5, 0x21, 0x00


	//----- nvinfo : EIATTR_KPARAM_INFO
	.align		4
.L_199:
        /*0028*/ 	.byte	0x04, 0x17
        /*002a*/ 	.short	(.L_201 - .L_200)
.L_200:
        /*002c*/ 	.word	0x00000000
        /*0030*/ 	.short	0x0000
        /*0032*/ 	.short	0x0000
        /*0034*/ 	.byte	0x00, 0xf5, 0x21, 0x00


	//----- nvinfo : EIATTR_SPARSE_MMA_MASK
	.align		4
.L_201:
        /*0038*/ 	.byte	0x03, 0x50
        /*003a*/ 	.short	0x0000


	//----- nvinfo : EIATTR_MAXREG_COUNT
	.align		4
        /*003c*/ 	.byte	0x03, 0x1b
        /*003e*/ 	.short	0x00ff


	//----- nvinfo : EIATTR_MERCURY_ISA_VERSION
	.align		4
        /*0040*/ 	.byte	0x03, 0x5f
        /*0042*/ 	.short	0x0101


	//----- nvinfo : EIATTR_VRC_CTA_INIT_COUNT
	.align		4
        /*0044*/ 	.byte	0x02, 0x4a
	.zero		1
	.zero		1


	//----- nvinfo : EIATTR_EXIT_INSTR_OFFSETS
	.align		4
        /*0048*/ 	.byte	0x04, 0x1c
        /*004a*/ 	.short	(.L_203 - .L_202)


	//   ....[0]....
.L_202:
        /*004c*/ 	.word	0x000001c0


	//----- nvinfo : EIATTR_CRS_STACK_SIZE
	.align		4
.L_203:
        /*0050*/ 	.byte	0x04, 0x1e
        /*0052*/ 	.short	(.L_205 - .L_204)
.L_204:
        /*0054*/ 	.word	0x00000000


	//----- nvinfo : EIATTR_CBANK_PARAM_SIZE
	.align		4
.L_205:
        /*0058*/ 	.byte	0x03, 0x19
        /*005a*/ 	.short	0x0018


	//----- nvinfo : EIATTR_PARAM_CBANK
	.align		4
        /*005c*/ 	.byte	0x04, 0x0a
        /*005e*/ 	.short	(.L_207 - .L_206)
	.align		4
.L_206:
        /*0060*/ 	.word	index@(.nv.constant0._Z5kgdivPfS_S_)
        /*0064*/ 	.short	0x0380
        /*0066*/ 	.short	0x0018


	//----- nvinfo : EIATTR_SW_WAR
	.align		4
.L_207:
        /*0068*/ 	.byte	0x04, 0x36
        /*006a*/ 	.short	(.L_209 - .L_208)
.L_208:
        /*006c*/ 	.word	0x00000008
.L_209:


//--------------------- .nv.info._Z6kgmulePffS_   --------------------------
	.section	.nv.info._Z6kgmulePffS_,"",@"SHT_CUDA_INFO"
	.sectionflags	@""
	.align	4


	//----- nvinfo : EIATTR_CUDA_API_VERSION
	.align		4
        /*0000*/ 	.byte	0x04, 0x37
        /*0002*/ 	.short	(.L_211 - .L_210)
.L_210:
        /*0004*/ 	.word	0x00000082


	//----- nvinfo : EIATTR_KPARAM_INFO
	.align		4
.L_211:
        /*0008*/ 	.byte	0x04, 0x17
        /*000a*/ 	.short	(.L_213 - .L_212)
.L_212:
        /*000c*/ 	.word	0x00000000
        /*0010*/ 	.short	0x0002
        /*0012*/ 	.short	0x0010
        /*0014*/ 	.byte	0x00, 0xf5, 0x21, 0x00


	//----- nvinfo : EIATTR_KPARAM_INFO
	.align		4
.L_213:
        /*0018*/ 	.byte	0x04, 0x17
        /*001a*/ 	.short	(.L_215 - .L_214)
.L_214:
        /*001c*/ 	.word	0x00000000
        /*0020*/ 	.short	0x0001
        /*0022*/ 	.short	0x0008
        /*0024*/ 	.byte	0x00, 0xf0, 0x11, 0x00


	//----- nvinfo : EIATTR_KPARAM_INFO
	.align		4
.L_215:
        /*0028*/ 	.byte	0x04, 0x17
        /*002a*/ 	.short	(.L_217 - .L_216)
.L_216:
        /*002c*/ 	.word	0x00000000
        /*0030*/ 	.short	0x0000
        /*0032*/ 	.short	0x0000
        /*0034*/ 	.byte	0x00, 0xf5, 0x21, 0x00


	//----- nvinfo : EIATTR_SPARSE_MMA_MASK
	.align		4
.L_217:
        /*0038*/ 	.byte	0x03, 0x50
        /*003a*/ 	.short	0x0000


	//----- nvinfo : EIATTR_MAXREG_COUNT
	.align		4
        /*003c*/ 	.byte	0x03, 0x1b
        /*003e*/ 	.short	0x00ff


	//----- nvinfo : EIATTR_MERCURY_ISA_VERSION
	.align		4
        /*0040*/ 	.byte	0x03, 0x5f
        /*0042*/ 	.short	0x0101


	//----- nvinfo : EIATTR_VRC_CTA_INIT_COUNT
	.align		4
        /*0044*/ 	.byte	0x02, 0x4a
	.zero		1
	.zero		1


	//----- nvinfo : EIATTR_EXIT_INSTR_OFFSETS
	.align		4
        /*0048*/ 	.byte	0x04, 0x1c
        /*004a*/ 	.short	(.L_219 - .L_218)


	//   ....[0]....
.L_218:
        /*004c*/ 	.word	0x000000e0


	//----- nvinfo : EIATTR_CBANK_PARAM_SIZE
	.align		4
.L_219:
        /*0050*/ 	.byte	0x03, 0x19
        /*0052*/ 	.short	0x0018


	//----- nvinfo : EIATTR_PARAM_CBANK
	.align		4
        /*0054*/ 	.byte	0x04, 0x0a
        /*0056*/ 	.short	(.L_221 - .L_220)
	.align		4
.L_220:
        /*0058*/ 	.word	index@(.nv.constant0._Z6kgmulePffS_)
        /*005c*/ 	.short	0x0380
        /*005e*/ 	.short	0x0018


	//----- nvinfo : EIATTR_SW_WAR
	.align		4
.L_221:
        /*0060*/ 	.byte	0x04, 0x36
        /*0062*/ 	.short	(.L_223 - .L_222)
.L_222:
        /*0064*/ 	.word	0x00000008
.L_223:


//--------------------- .nv.info._Z5kgmulPfS_S_   --------------------------
	.section	.nv.info._Z5kgmulPfS_S_,"",@"SHT_CUDA_INFO"
	.sectionflags	@""
	.align	4


	//----- nvinfo : EIATTR_CUDA_API_VERSION
	.align		4
        /*0000*/ 	.byte	0x04, 0x37
        /*0002*/ 	.short	(.L_225 - .L_224)
.L_224:
        /*0004*/ 	.word	0x00000082


	//----- nvinfo : EIATTR_KPARAM_INFO
	.align		4
.L_225:
        /*0008*/ 	.byte	0x04, 0x17
        /*000a*/ 	.short	(.L_227 - .L_226)
.L_226:
        /*000c*/ 	.word	0x00000000
        /*0010*/ 	.short	0x0002
        /*0012*/ 	.short	0x0010
        /*0014*/ 	.byte	0x00, 0xf5, 0x21, 0x00


	//----- nvinfo : EIATTR_KPARAM_INFO
	.align		4
.L_227:
        /*0018*/ 	.byte	0x04, 0x17
        /*001a*/ 	.short	(.L_229 - .L_228)
.L_228:
        /*001c*/ 	.word	0x00000000
        /*0020*/ 	.short	0x0001
        /*0022*/ 	.short	0x0008
        /*0024*/ 	.byte	0x00, 0xf5, 0x21, 0x00


	//----- nvinfo : EIATTR_KPARAM_INFO
	.align		4
.L_229:
        /*0028*/ 	.byte	0x04, 0x17
        /*002a*/ 	.short	(.L_231 - .L_230)
.L_230:
        /*002c*/ 	.word	0x00000000
        /*0030*/ 	.short	0x0000
        /*0032*/ 	.short	0x0000
        /*0034*/ 	.byte	0x00, 0xf5, 0x21, 0x00


	//----- nvinfo : EIATTR_SPARSE_MMA_MASK
	.align		4
.L_231:
        /*0038*/ 	.byte	0x03, 0x50
        /*003a*/ 	.short	0x0000


	//----- nvinfo : EIATTR_MAXREG_COUNT
	.align		4
        /*003c*/ 	.byte	0x03, 0x1b
        /*003e*/ 	.short	0x00ff


	//----- nvinfo : EIATTR_MERCURY_ISA_VERSION
	.align		4
        /*0040*/ 	.byte	0x03, 0x5f
        /*0042*/ 	.short	0x0101


	//----- nvinfo : EIATTR_VRC_CTA_INIT_COUNT
	.align		4
        /*0044*/ 	.byte	0x02, 0x4a
	.zero		1
	.zero		1


	//----- nvinfo : EIATTR_EXIT_INSTR_OFFSETS
	.align		4
        /*0048*/ 	.byte	0x04, 0x1c
        /*004a*/ 	.short	(.L_233 - .L_232)


	//   ....[0]....
.L_232:
        /*004c*/ 	.word	0x00000100


	//----- nvinfo : EIATTR_CBANK_PARAM_SIZE
	.align		4
.L_233:
        /*0050*/ 	.byte	0x03, 0x19
        /*0052*/ 	.short	0x0018


	//----- nvinfo : EIATTR_PARAM_CBANK
	.align		4
        /*0054*/ 	.byte	0x04, 0x0a
        /*0056*/ 	.short	(.L_235 - .L_234)
	.align		4
.L_234:
        /*0058*/ 	.word	index@(.nv.constant0._Z5kgmulPfS_S_)
        /*005c*/ 	.short	0x0380
        /*005e*/ 	.short	0x0018


	//----- nvinfo : EIATTR_SW_WAR
	.align		4
.L_235:
        /*0060*/ 	.byte	0x04, 0x36
        /*0062*/ 	.short	(.L_237 - .L_236)
.L_236:
        /*0064*/ 	.word	0x00000008
.L_237:


//--------------------- .nv.callgraph             --------------------------
	.section	.nv.callgraph,"",@"SHT_CUDA_CALLGRAPH"
	.align	4
	.sectionentsize	8
	.align		4
        /*0000*/ 	.word	0x00000000
	.align		4
        /*0004*/ 	.word	0xffffffff
	.align		4
        /*0008*/ 	.word	0x00000000
	.align		4
        /*000c*/ 	.word	0xfffffffe
	.align		4
        /*0010*/ 	.word	0x00000000
	.align		4
        /*0014*/ 	.word	0xfffffffd
	.align		4
        /*0018*/ 	.word	0x00000000
	.align		4
        /*001c*/ 	.word	0xfffffffc


//--------------------- .text._Z6ksqrtTPfffS_     --------------------------
	.section	.text._Z6ksqrtTPfffS_,"ax",@progbits
	.align	128
        .global         _Z6ksqrtTPfffS_
        .type           _Z6ksqrtTPfffS_,@function
        .size           _Z6ksqrtTPfffS_,(.L_x_43 - _Z6ksqrtTPfffS_)
        .other          _Z6ksqrtTPfffS_,@"STO_CUDA_ENTRY STV_DEFAULT"
_Z6ksqrtTPfffS_:
.text._Z6ksqrtTPfffS_:
[----:B------:R-:W-:Y:S01]  /*0000*/  LDC R1, c[0x0][0x37c] ;  /* 0x0000df00ff017b82 */ /* 0x000fe20000000800 */
[----:B------:R-:W0:Y:S07]  /*0010*/  S2R R0, SR_TID.X ;  /* 0x0000000000007919 */ /* 0x000e2e0000002100 */
[----:B------:R-:W0:Y:S01]  /*0020*/  S2UR UR6, SR_CTAID.X ;  /* 0x00000000000679c3 */ /* 0x000e220000002500 */
[----:B------:R-:W1:Y:S07]  /*0030*/  LDCU.64 UR4, c[0x0][0x358] ;  /* 0x00006b00ff0477ac */ /* 0x000e6e0008000a00 */
[----:B------:R-:W0:Y:S08]  /*0040*/  LDC R3, c[0x0][0x360] ;  /* 0x0000d800ff037b82 */ /* 0x000e300000000800 */
[----:B------:R-:W2:Y:S01]  /*0050*/  LDC.64 R4, c[0x0][0x380] ;  /* 0x0000e000ff047b82 */ /* 0x000ea20000000a00 */
[----:B0-----:R-:W-:Y:S01]  /*0060*/  IMAD R3, R3, UR6, R0 ;  /* 0x0000000603037c24 */ /* 0x001fe2000f8e0200 */
[----:B------:R-:W0:Y:S03]  /*0070*/  LDCU UR6, c[0x0][0x388] ;  /* 0x00007100ff0677ac */ /* 0x000e260008000800 */
[----:B--2---:R-:W-:-:S06]  /*0080*/  IMAD.WIDE R4, R3, 0x4, R4 ;  /* 0x0000000403047825 */ /* 0x004fcc00078e0204 */
[----:B-1----:R-:W0:Y:S01]  /*0090*/  LDG.E R4, desc[UR4][R4.64] ;  /* 0x0000000404047981 */ /* 0x002e22000c1e1900 */
[----:B------:R-:W-:Y:S01]  /*00a0*/  BSSY.RECONVERGENT B0, `(.L_x_0) ;  /* 0x000000e000007945 */ /* 0x000fe20003800200 */
[----:B0-----:R-:W-:-:S04]  /*00b0*/  FADD R0, R4, UR6 ;  /* 0x0000000604007e21 */ /* 0x001fc80008000000 */
[----:B------:R-:W-:Y:S01]  /*00c0*/  VIADD R2, R0, 0xf3000000 ;  /* 0xf300000000027836 */ /* 0x000fe20000000000 */
[----:B------:R0:W1:Y:S04]  /*00d0*/  MUFU.RSQ R7, R0 ;  /* 0x0000000000077308 */ /* 0x0000680000001400 */
[----:B------:R-:W-:-:S13]  /*00e0*/  ISETP.GT.U32.AND P0, PT, R2, 0x727fffff, PT ;  /* 0x727fffff0200780c */ /* 0x000fda0003f04070 */
[----:B01----:R-:W-:Y:S05]  /*00f0*/  @!P0 BRA `(.L_x_1) ;  /* 0x0000000000108947 */ /* 0x003fea0003800000 */
[----:B------:R-:W-:-:S07]  /*0100*/  MOV R8, 0x120 ;  /* 0x0000012000087802 */ /* 0x000fce0000000f00 */
[----:B------:R-:W-:Y:S05]  /*0110*/  CALL.REL.NOINC `($__internal_1_$__cuda_sm20_sqrt_rn_f32_slowpath) ;  /* 0x0000000400407944 */ /* 0x000fea0003c00000 */
[----:B------:R-:W-:Y:S01]  /*0120*/  IMAD.MOV.U32 R0, RZ, RZ, R2 ;  /* 0x000000ffff007224 */ /* 0x000fe200078e0002 */
[----:B------:R-:W-:Y:S06]  /*0130*/  BRA `(.L_x_2) ;  /* 0x0000000000107947 */ /* 0x000fec0003800000 */
.L_x_1:
[----:B------:R-:W-:Y:S01]  /*0140*/  FMUL.FTZ R5, R0, R7 ;  /* 0x0000000700057220 */ /* 0x000fe20000410000 */
[----:B------:R-:W-:-:S03]  /*0150*/  FMUL.FTZ R7, R7, 0.5 ;  /* 0x3f00000007077820 */ /* 0x000fc60000410000 */
[----:B------:R-:W-:-:S04]  /*0160*/  FFMA R0, -R5, R5, R0 ;  /* 0x0000000505007223 */ /* 0x000fc80000000100 */
[----:B------:R-:W-:-:S07]  /*0170*/  FFMA R0, R0, R7, R5 ;  /* 0x0000000700007223 */ /* 0x000fce0000000005 */
.L_x_2:
[----:B------:R-:W-:Y:S05]  /*0180*/  BSYNC.RECONVERGENT B0 ;  /* 0x0000000000007941 */ /* 0x000fea0003800200 */
.L_x_0:
[----:B------:R-:W0:Y:S01]  /*0190*/  LDCU UR6, c[0x0][0x38c] ;  /* 0x00007180ff0677ac */ /* 0x000e220008000800 */
[----:B------:R-:W-:Y:S01]  /*01a0*/  BSSY.RECONVERGENT B0, `(.L_x_3) ;  /* 0x000000d000007945 */ /* 0x000fe20003800200 */
[----:B0-----:R-:W-:-:S05]  /*01b0*/  FADD R2, R0, UR6 ;  /* 0x0000000600027e21 */ /* 0x001fca0008000000 */
[----:B------:R-:W-:-:S04]  /*01c0*/  IADD3 R0, PT, PT, R2, 0x1800000, RZ ;  /* 0x0180000002007810 */ /* 0x000fc80007ffe0ff */
[----:B------:R-:W-:-:S04]  /*01d0*/  LOP3.LUT R0, R0, 0x7f800000, RZ, 0xc0, !PT ;  /* 0x7f80000000007812 */ /* 0x000fc800078ec0ff */
[----:B------:R-:W-:-:S13]  /*01e0*/  ISETP.GT.U32.AND P0, PT, R0, 0x1ffffff, PT ;  /* 0x01ffffff0000780c */ /* 0x000fda0003f04070 */
[----:B------:R-:W-:Y:S05]  /*01f0*/  @P0 BRA `(.L_x_4) ;  /* 0x00000000000c0947 */ /* 0x000fea0003800000 */
[----:B------:R-:W-:-:S07]  /*0200*/  MOV R4, 0x220 ;  /* 0x0000022000047802 */ /* 0x000fce0000000f00 */
[----:B------:R-:W-:Y:S05]  /*0210*/  CALL.REL.NOINC `($__internal_0_$__cuda_sm20_rcp_rn_f32_slowpath) ;  /* 0x0000000000287944 */ /* 0x000fea0003c00000 */
[----:B------:R-:W-:Y:S05]  /*0220*/  BRA `(.L_x_5) ;  /* 0x0000000000107947 */ /* 0x000fea0003800000 */
.L_x_4:
[----:B------:R-:W0:Y:S02]  /*0230*/  MUFU.RCP R7, R2 ;  /* 0x0000000200077308 */ /* 0x000e240000001000 */
[----:B0-----:R-:W-:-:S04]  /*0240*/  FFMA R0, R2, R7, -1 ;  /* 0xbf80000002007423 */ /* 0x001fc80000000007 */
[----:B------:R-:W-:-:S04]  /*0250*/  FADD.FTZ R0, -R0, -RZ ;  /* 0x800000ff00007221 */ /* 0x000fc80000010100 */
[----:B------:R-:W-:-:S07]  /*0260*/  FFMA R7, R7, R0, R7 ;  /* 0x0000000007077223 */ /* 0x000fce0000000007 */
.L_x_5:
[----:B------:R-:W-:Y:S05]  /*0270*/  BSYNC.RECONVERGENT B0 ;  /* 0x0000000000007941 */ /* 0x000fea0003800200 */
.L_x_3:
[----:B------:R-:W0:Y:S02]  /*0280*/  LDC.64 R4, c[0x0][0x390] ;  /* 0x0000e400ff047b82 */ /* 0x000e240000000a00 */
[----:B0-----:R-:W-:-:S05]  /*0290*/  IMAD.WIDE R2, R3, 0x4, R4 ;  /* 0x0000000403027825 */ /* 0x001fca00078e0204 */
[----:B------:R-:W-:Y:S01]  /*02a0*/  STG.E desc[UR4][R2.64], R7 ;  /* 0x0000000702007986 */ /* 0x000fe2000c101904 */
[----:B------:R-:W-:Y:S05]  /*02b0*/  EXIT ;  /* 0x000000000000794d */ /* 0x000fea0003800000 */
        .weak           $__internal_0_$__cuda_sm20_rcp_rn_f32_slowpath
        .type           $__internal_0_$__cuda_sm20_rcp_rn_f32_slowpath,@function
        .size           $__internal_0_$__cuda_sm20_rcp_rn_f32_slowpath,($__internal_1_$__cuda_sm20_sqrt_rn_f32_slowpath - $__internal_0_$__cuda_sm20_rcp_rn_f32_slowpath)
$__internal_0_$__cuda_sm20_rcp_rn_f32_slowpath:
[----:B------:R-:W-:Y:S01]  /*02c0*/  IMAD.SHL.U32 R0, R2, 0x2, RZ ;  /* 0x0000000202007824 */ /* 0x000fe200078e00ff */
[----:B------:R-:W-:Y:S04]  /*02d0*/  BSSY.RECONVERGENT B1, `(.L_x_6) ;  /* 0x0000031000017945 */ /* 0x000fe80003800200 */
[----:B------:R-:W-:Y:S02]  /*02e0*/  SHF.R.U32.HI R9, RZ, 0x18, R0 ;  /* 0x00000018ff097819 */ /* 0x000fe40000011600 */
[----:B------:R-:W-:Y:S02]  /*02f0*/  MOV R0, R2 ;  /* 0x0000000200007202 */ /* 0x000fe40000000f00 */
[----:B------:R-:W-:-:S13]  /*0300*/  ISETP.NE.U32.AND P0, PT, R9, RZ, PT ;  /* 0x000000ff0900720c */ /* 0x000fda0003f05070 */
[----:B------:R-:W-:Y:S05]  /*0310*/  @P0 BRA `(.L_x_7) ;  /* 0x0000000000280947 */ /* 0x000fea0003800000 */
[----:B------:R-:W-:-:S05]  /*0320*/  IMAD.SHL.U32 R2, R0, 0x2, RZ ;  /* 0x0000000200027824 */ /* 0x000fca00078e00ff */
[----:B------:R-:W-:-:S13]  /*0330*/  ISETP.NE.AND P0, PT, R2, RZ, PT ;  /* 0x000000ff0200720c */ /* 0x000fda0003f05270 */
[----:B------:R-:W-:Y:S01]  /*0340*/  @P0 FFMA R6, R0, 1.84467440737095516160e+19, RZ ;  /* 0x5f80000000060823 */ /* 0x000fe200000000ff */
[----:B------:R-:W-:Y:S08]  /*0350*/  @!P0 MUFU.RCP R5, R0 ;  /* 0x0000000000058308 */ /* 0x000ff00000001000 */
[----:B------:R-:W0:Y:S02]  /*0360*/  @P0 MUFU.RCP R7, R6 ;  /* 0x0000000600070308 */ /* 0x000e240000001000 */
[----:B0-----:R-:W-:-:S04]  /*0370*/  @P0 FFMA R2, R6, R7, -1 ;  /* 0xbf80000006020423 */ /* 0x001fc80000000007 */
[----:B------:R-:W-:-:S04]  /*0380*/  @P0 FADD.FTZ R2, -R2, -RZ ;  /* 0x800000ff02020221 */ /* 0x000fc80000010100 */
[----:B------:R-:W-:-:S04]  /*0390*/  @P0 FFMA R2, R7, R2, R7 ;  /* 0x0000000207020223 */ /* 0x000fc80000000007 */
[----:B------:R-:W-:Y:S01]  /*03a0*/  @P0 FFMA R5, R2, 1.84467440737095516160e+19, RZ ;  /* 0x5f80000002050823 */ /* 0x000fe200000000ff */
[----:B------:R-:W-:Y:S06]  /*03b0*/  BRA `(.L_x_8) ;  /* 0x0000000000887947 */ /* 0x000fec0003800000 */
.L_x_7:
[----:B------:R-:W-:-:S04]  /*03c0*/  IADD3 R11, PT, PT, R9, -0xfd, RZ ;  /* 0xffffff03090b7810 */ /* 0x000fc80007ffe0ff */
[----:B------:R-:W-:-:S13]  /*03d0*/  ISETP.GT.U32.AND P0, PT, R11, 0x1, PT ;  /* 0x000000010b00780c */ /* 0x000fda0003f04070 */
[----:B------:R-:W-:Y:S05]  /*03e0*/  @P0 BRA `(.L_x_9) ;  /* 0x0000000000780947 */ /* 0x000fea0003800000 */
[----:B------:R-:W-:Y:S01]  /*03f0*/  LOP3.LUT R2, R0, 0x7fffff, RZ, 0xc0, !PT ;  /* 0x007fffff00027812 */ /* 0x000fe200078ec0ff */
[----:B------:R-:W-:-:S03]  /*0400*/  IMAD.MOV.U32 R8, RZ, RZ, 0x3 ;  /* 0x00000003ff087424 */ /* 0x000fc600078e00ff */
[----:B------:R-:W-:Y:S02]  /*0410*/  LOP3.LUT R2, R2, 0x3f800000, RZ, 0xfc, !PT ;  /* 0x3f80000002027812 */ /* 0x000fe400078efcff */
[----:B------:R-:W-:Y:S02]  /*0420*/  SHF.L.U32 R8, R8, R11, RZ ;  /* 0x0000000b08087219 */ /* 0x000fe400000006ff */
[----:B------:R-:W0:Y:S02]  /*0430*/  MUFU.RCP R5, R2 ;  /* 0x0000000200057308 */ /* 0x000e240000001000 */
[----:B0-----:R-:W-:-:S04]  /*0440*/  FFMA R6, R2, R5, -1 ;  /* 0xbf80000002067423 */ /* 0x001fc80000000005 */
[----:B------:R-:W-:-:S04]  /*0450*/  FADD.FTZ R6, -R6, -RZ ;  /* 0x800000ff06067221 */ /* 0x000fc80000010100 */
[CCC-:B------:R-:W-:Y:S01]  /*0460*/  FFMA.RM R7, R5.reuse, R6.reuse, R5.reuse ;  /* 0x0000000605077223 */ /* 0x1c0fe20000004005 */
[----:B------:R-:W-:-:S04]  /*0470*/  FFMA.RP R6, R5, R6, R5 ;  /* 0x0000000605067223 */ /* 0x000fc80000008005 */
[C---:B------:R-:W-:Y:S02]  /*0480*/  LOP3.LUT R5, R7.reuse, 0x7fffff, RZ, 0xc0, !PT ;  /* 0x007fffff07057812 */ /* 0x040fe400078ec0ff */
[----:B------:R-:W-:Y:S02]  /*0490*/  FSETP.NEU.FTZ.AND P0, PT, R7, R6, PT ;  /* 0x000000060700720b */ /* 0x000fe40003f1d000 */
[----:B------:R-:W-:Y:S02]  /*04a0*/  LOP3.LUT R5, R5, 0x800000, RZ, 0xfc, !PT ;  /* 0x0080000005057812 */ /* 0x000fe400078efcff */
[----:B------:R-:W-:Y:S02]  /*04b0*/  SEL R6, RZ, 0xffffffff, !P0 ;  /* 0xffffffffff067807 */ /* 0x000fe40004000000 */
[----:B------:R-:W-:Y:S02]  /*04c0*/  LOP3.LUT R8, R8, R5, RZ, 0xc0, !PT ;  /* 0x0000000508087212 */ /* 0x000fe400078ec0ff */
[----:B------:R-:W-:-:S02]  /*04d0*/  IADD3 R6, PT, PT, -R6, RZ, RZ ;  /* 0x000000ff06067210 */ /* 0x000fc40007ffe1ff */
[-C--:B------:R-:W-:Y:S02]  /*04e0*/  SHF.R.U32.HI R8, RZ, R11.reuse, R8 ;  /* 0x0000000bff087219 */ /* 0x080fe40000011608 */
[----:B------:R-:W-:Y:S02]  /*04f0*/  LOP3.LUT P1, RZ, R6, R11, R5, 0xf8, !PT ;  /* 0x0000000b06ff7212 */ /* 0x000fe4000782f805 */
[C---:B------:R-:W-:Y:S02]  /*0500*/  LOP3.LUT P0, RZ, R8.reuse, 0x1, RZ, 0xc0, !PT ;  /* 0x0000000108ff7812 */ /* 0x040fe4000780c0ff */
[----:B------:R-:W-:-:S04]  /*0510*/  LOP3.LUT P2, RZ, R8, 0x2, RZ, 0xc0, !PT ;  /* 0x0000000208ff7812 */ /* 0x000fc8000784c0ff */
[----:B------:R-:W-:Y:S02]  /*0520*/  PLOP3.LUT P0, PT, P0, P1, P2, 0xe0, 0x0 ;  /* 0x000000000000781c */ /* 0x000fe40000703c20 */
[----:B------:R-:W-:Y:S02]  /*0530*/  LOP3.LUT P1, RZ, R0, 0x7fffff, RZ, 0xc0, !PT ;  /* 0x007fffff00ff7812 */ /* 0x000fe4000782c0ff */
[----:B------:R-:W-:-:S05]  /*0540*/  SEL R2, RZ, 0x1, !P0 ;  /* 0x00000001ff027807 */ /* 0x000fca0004000000 */
[----:B------:R-:W-:-:S05]  /*0550*/  IMAD.MOV R2, RZ, RZ, -R2 ;  /* 0x000000ffff027224 */ /* 0x000fca00078e0a02 */
[----:B------:R-:W-:Y:S02]  /*0560*/  ISETP.GE.AND P0, PT, R2, RZ, PT ;  /* 0x000000ff0200720c */ /* 0x000fe40003f06270 */
[----:B------:R-:W-:-:S04]  /*0570*/  IADD3 R2, PT, PT, R9, -0xfc, RZ ;  /* 0xffffff0409027810 */ /* 0x000fc80007ffe0ff */
[----:B------:R-:W-:-:S07]  /*0580*/  SHF.R.U32.HI R5, RZ, R2, R5 ;  /* 0x00000002ff057219 */ /* 0x000fce0000011605 */
[----:B------:R-:W-:-:S05]  /*0590*/  @!P0 VIADD R5, R5, 0x1 ;  /* 0x0000000105058836 */ /* 0x000fca0000000000 */
[----:B------:R-:W-:-:S04]  /*05a0*/  @!P1 SHF.L.U32 R5, R5, 0x1, RZ ;  /* 0x0000000105059819 */ /* 0x000fc800000006ff */
[----:B------:R-:W-:Y:S01]  /*05b0*/  LOP3.LUT R5, R5, 0x80000000, R0, 0xf8, !PT ;  /* 0x8000000005057812 */ /* 0x000fe200078ef800 */
[----:B------:R-:W-:Y:S06]  /*05c0*/  BRA `(.L_x_8) ;  /* 0x0000000000047947 */ /* 0x000fec0003800000 */
.L_x_9:
[----:B------:R0:W1:Y:S02]  /*05d0*/  MUFU.RCP R5, R0 ;  /* 0x0000000000057308 */ /* 0x0000640000001000 */
.L_x_8:
[----:B------:R-:W-:Y:S05]  /*05e0*/  BSYNC.RECONVERGENT B1 ;  /* 0x0000000000017941 */ /* 0x000fea0003800200 */
.L_x_6:
[----:B-1----:R-:W-:Y:S02]  /*05f0*/  IMAD.MOV.U32 R7, RZ, RZ, R5 ;  /* 0x000000ffff077224 */ /* 0x002fe400078e0005 */
[----:B------:R-:W-:-:S04]  /*0600*/  HFMA2 R5, -RZ, RZ, 0, 0 ;  /* 0x00000000ff057431 */ /* 0x000fc800000001ff */
[----:B0-----:R-:W-:Y:S05]  /*0610*/  RET.REL.NODEC R4 `(_Z6ksqrtTPfffS_) ;  /* 0xfffffff804787950 */ /* 0x001fea0003c3ffff */
        .weak           $__internal_1_$__cuda_sm20_sqrt_rn_f32_slowpath
        .type           $__internal_1_$__cuda_sm20_sqrt_rn_f32_slowpath,@function
        .size           $__internal_1_$__cuda_sm20_sqrt_rn_f32_slowpath,(.L_x_43 - $__internal_1_$__cuda_sm20_sqrt_rn_f32_slowpath)
$__internal_1_$__cuda_sm20_sqrt_rn_f32_slowpath:
[----:B------:R-:W-:-:S13]  /*0620*/  LOP3.LUT P0, RZ, R0, 0x7fffffff, RZ, 0xc0, !PT ;  /* 0x7fffffff00ff7812 */ /* 0x000fda000780c0ff */
[----:B------:R-:W-:Y:S01]  /*0630*/  @!P0 IMAD.MOV.U32 R2, RZ, RZ, R0 ;  /* 0x000000ffff028224 */ /* 0x000fe200078e0000 */
[----:B------:R-:W-:Y:S06]  /*0640*/  @!P0 BRA `(.L_x_10) ;  /* 0x0000000000408947 */ /* 0x000fec0003800000 */
[----:B------:R-:W-:-:S13]  /*0650*/  FSETP.GEU.FTZ.AND P0, PT, R0, RZ, PT ;  /* 0x000000ff0000720b */ /* 0x000fda0003f1e000 */
[----:B------:R-:W-:Y:S01]  /*0660*/  @!P0 MOV R2, 0x7fffffff ;  /* 0x7fffffff00028802 */ /* 0x000fe20000000f00 */
[----:B------:R-:W-:Y:S06]  /*0670*/  @!P0 BRA `(.L_x_10) ;  /* 0x0000000000348947 */ /* 0x000fec0003800000 */
[----:B------:R-:W-:-:S13]  /*0680*/  FSETP.GTU.FTZ.AND P0, PT, |R0|, +INF , PT ;  /* 0x7f8000000000780b */ /* 0x000fda0003f1c200 */
[----:B------:R-:W-:Y:S01]  /*0690*/  @P0 FADD.FTZ R2, R0, 1 ;  /* 0x3f80000000020421 */ /* 0x000fe20000010000 */
[----:B------:R-:W-:Y:S06]  /*06a0*/  @P0 BRA `(.L_x_10) ;  /* 0x0000000000280947 */ /* 0x000fec0003800000 */
[----:B------:R-:W-:-:S13]  /*06b0*/  FSETP.NEU.FTZ.AND P0, PT, |R0|, +INF , PT ;  /* 0x7f8000000000780b */ /* 0x000fda0003f1d200 */
[----:B------:R-:W-:-:S04]  /*06c0*/  @P0 FFMA R4, R0, 1.84467440737095516160e+19, RZ ;  /* 0x5f80000000040823 */ /* 0x000fc800000000ff */
[----:B------:R-:W0:Y:S02]  /*06d0*/  @P0 MUFU.RSQ R5, R4 ;  /* 0x0000000400050308 */ /* 0x000e240000001400 */
[----:B0-----:R-:W-:Y:S01]  /*06e0*/  @P0 FMUL.FTZ R7, R4, R5 ;  /* 0x0000000504070220 */ /* 0x001fe20000410000 */
[----:B------:R-:W-:-:S03]  /*06f0*/  @P0 FMUL.FTZ R5, R5, 0.5 ;  /* 0x3f00000005050820 */ /* 0x000fc60000410000 */
[----:B------:R-:W-:-:S04]  /*0700*/  @P0 FADD.FTZ R2, -R7, -RZ ;  /* 0x800000ff07020221 */ /* 0x000fc80000010100 */
[----:B------:R-:W-:Y:S01]  /*0710*/  @P0 FFMA R6, R7, R2, R4 ;  /* 0x0000000207060223 */ /* 0x000fe20000000004 */
[----:B------:R-:W-:-:S03]  /*0720*/  @!P0 IMAD.MOV.U32 R2, RZ, RZ, R0 ;  /* 0x000000ffff028224 */ /* 0x000fc600078e0000 */
[----:B------:R-:W-:-:S04]  /*0730*/  @P0 FFMA R5, R6, R5, R7 ;  /* 0x0000000506050223 */ /* 0x000fc80000000007 */
[----:B------:R-:W-:-:S07]  /*0740*/  @P0 FMUL.FTZ R2, R5, 2.3283064365386962891e-10 ;  /* 0x2f80000005020820 */ /* 0x000fce0000410000 */
.L_x_10:
[----:B------:R-:W-:Y:S01]  /*0750*/  MOV R4, R8 ;  /* 0x0000000800047202 */ /* 0x000fe20000000f00 */
[----:B------:R-:W-:-:S04]  /*0760*/  IMAD.MOV.U32 R5, RZ, RZ, 0x0 ;  /* 0x00000000ff057424 */ /* 0x000fc800078e00ff */
[----:B------:R-:W-:Y:S05]  /*0770*/  RET.REL.NODEC R4 `(_Z6ksqrtTPfffS_) ;  /* 0xfffffff804207950 */ /* 0x000fea0003c3ffff */
.L_x_11:
[----:B------:R-:W-:-:S00]  /*0780*/  BRA `(.L_x_11) ;  /* 0xfffffffc00fc7947 */ /* 0x000fc0000383ffff */
[----:B------:R-:W-:-:S00]  /*0790*/  NOP ;  /* 0x0000000000007918 */ /* 0x000fc00000000000 */
        /* <DEDUP_REMOVED lines=14> */
.L_x_43:


//--------------------- .text._Z4klogPffS_        --------------------------
	.section	.text._Z4klogPffS_,"ax",@progbits
	.align	128
        .global         _Z4klogPffS_
        .type           _Z4klogPffS_,@function
        .size           _Z4klogPffS_,(.L_x_47 - _Z4klogPffS_)
        .other          _Z4klogPffS_,@"STO_CUDA_ENTRY STV_DEFAULT"
_Z4klogPffS_:
.text._Z4klogPffS_:
        /* <DEDUP_REMOVED lines=10> */
[----:B------:R-:W-:Y:S02]  /*00a0*/  HFMA2 R9, -RZ, RZ, 1.5048828125, 33.21875 ;  /* 0x3e055027ff097431 */ /* 0x000fe400000001ff */
[----:B0-----:R-:W-:Y:S02]  /*00b0*/  FADD R0, R2, UR6 ;  /* 0x0000000602007e21 */ /* 0x001fe40008000000 */
[----:B------:R-:W0:Y:S03]  /*00c0*/  LDC.64 R2, c[0x0][0x390] ;  /* 0x0000e400ff027b82 */ /* 0x000e260000000a00 */
[----:B------:R-:W-:-:S13]  /*00d0*/  FSETP.GEU.AND P0, PT, R0, 1.175494350822287508e-38, PT ;  /* 0x008000000000780b */ /* 0x000fda0003f0e000 */
[----:B------:R-:W-:-:S05]  /*00e0*/  @!P0 FMUL R0, R0, 8388608 ;  /* 0x4b00000000008820 */ /* 0x000fca0000400000 */
[----:B------:R-:W-:Y:S01]  /*00f0*/  IADD3 R4, PT, PT, R0, -0x3f2aaaab, RZ ;  /* 0xc0d5555500047810 */ /* 0x000fe20007ffe0ff */
[----:B0-----:R-:W-:-:S03]  /*0100*/  IMAD.WIDE R2, R5, 0x4, R2 ;  /* 0x0000000405027825 */ /* 0x001fc600078e0202 */
[----:B------:R-:W-:-:S04]  /*0110*/  LOP3.LUT R7, R4, 0xff800000, RZ, 0xc0, !PT ;  /* 0xff80000004077812 */ /* 0x000fc800078ec0ff */
[-C--:B------:R-:W-:Y:S02]  /*0120*/  IADD3 R4, PT, PT, R0, -R7.reuse, RZ ;  /* 0x8000000700047210 */ /* 0x080fe40007ffe0ff */
[----:B------:R-:W-:-:S03]  /*0130*/  I2FP.F32.S32 R7, R7 ;  /* 0x0000000700077245 */ /* 0x000fc60000201400 */
[----:B------:R-:W-:Y:S01]  /*0140*/  FADD R6, R4, -1 ;  /* 0xbf80000004067421 */ /* 0x000fe20000000000 */
[----:B------:R-:W-:Y:S02]  /*0150*/  FSEL R4, RZ, -23, P0 ;  /* 0xc1b80000ff047808 */ /* 0x000fe40000000000 */
[----:B------:R-:W-:Y:S01]  /*0160*/  ISETP.GT.U32.AND P0, PT, R0, 0x7f7fffff, PT ;  /* 0x7f7fffff0000780c */ /* 0x000fe20003f04070 */
[C---:B------:R-:W-:Y:S02]  /*0170*/  FFMA R9, R6.reuse, -R9, 0.14084610342979431152 ;  /* 0x3e1039f606097423 */ /* 0x040fe40000000809 */
[----:B------:R-:W-:Y:S01]  /*0180*/  FFMA R4, R7, 1.1920928955078125e-07, R4 ;  /* 0x3400000007047823 */ /* 0x000fe20000000004 */
[----:B------:R-:W-:Y:S01]  /*0190*/  MOV R7, 0x7f800000 ;  /* 0x7f80000000077802 */ /* 0x000fe20000000f00 */
[----:B------:R-:W-:-:S04]  /*01a0*/  FFMA R9, R6, R9, -0.12148627638816833496 ;  /* 0xbdf8cdcc06097423 */ /* 0x000fc80000000009 */
[----:B------:R-:W-:-:S04]  /*01b0*/  FFMA R9, R6, R9, 0.13980610668659210205 ;  /* 0x3e0f295506097423 */ /* 0x000fc80000000009 */
[----:B------:R-:W-:-:S04]  /*01c0*/  FFMA R9, R6, R9, -0.16684235632419586182 ;  /* 0xbe2ad8b906097423 */ /* 0x000fc80000000009 */
[----:B------:R-:W-:-:S04]  /*01d0*/  FFMA R9, R6, R9, 0.20012299716472625732 ;  /* 0x3e4ced0b06097423 */ /* 0x000fc80000000009 */
[----:B------:R-:W-:-:S04]  /*01e0*/  FFMA R9, R6, R9, -0.24999669194221496582 ;  /* 0xbe7fff2206097423 */ /* 0x000fc80000000009 */
[----:B------:R-:W-:-:S04]  /*01f0*/  FFMA R9, R6, R9, 0.33333182334899902344 ;  /* 0x3eaaaa7806097423 */ /* 0x000fc80000000009 */
[----:B------:R-:W-:-:S04]  /*0200*/  FFMA R9, R6, R9, -0.5 ;  /* 0xbf00000006097423 */ /* 0x000fc80000000009 */
[----:B------:R-:W-:-:S04]  /*0210*/  FMUL R9, R6, R9 ;  /* 0x0000000906097220 */ /* 0x000fc80000400000 */
[----:B------:R-:W-:-:S04]  /*0220*/  FFMA R9, R6, R9, R6 ;  /* 0x0000000906097223 */ /* 0x000fc80000000006 */
[----:B------:R-:W-:Y:S01]  /*0230*/  FFMA R4, R4, 0.69314718246459960938, R9 ;  /* 0x3f31721804047823 */ /* 0x000fe20000000009 */
[C---:B------:R-:W-:Y:S01]  /*0240*/  @P0 FFMA R4, R0.reuse, R7, +INF ;  /* 0x7f80000000040423 */ /* 0x040fe20000000007 */
[----:B------:R-:W-:-:S04]  /*0250*/  FSETP.NEU.AND P0, PT, R0, RZ, PT ;  /* 0x000000ff0000720b */ /* 0x000fc80003f0d000 */
[----:B------:R-:W-:-:S05]  /*0260*/  FSEL R5, R4, -INF , P0 ;  /* 0xff80000004057808 */ /* 0x000fca0000000000 */
[----:B------:R-:W-:Y:S01]  /*0270*/  STG.E desc[UR4][R2.64], R5 ;  /* 0x0000000502007986 */ /* 0x000fe2000c101904 */
[----:B------:R-:W-:Y:S05]  /*0280*/  EXIT ;  /* 0x000000000000794d */ /* 0x000fea0003800000 */
.L_x_12:
        /* <DEDUP_REMOVED lines=15> */
.L_x_47:


//--------------------- .text._Z5kexpTPfffS_      --------------------------
	.section	.text._Z5kexpTPfffS_,"ax",@progbits
	.align	128
        .global         _Z5kexpTPfffS_
        .type           _Z5kexpTPfffS_,@function
        .size           _Z5kexpTPfffS_,(.L_x_44 - _Z5kexpTPfffS_)
        .other          _Z5kexpTPfffS_,@"STO_CUDA_ENTRY STV_DEFAULT"
_Z5kexpTPfffS_:
.text._Z5kexpTPfffS_:
[----:B------:R-:W-:Y:S01]  /*0000*/  LDC R1, c[0x0][0x37c] ;  /* 0x0000df00ff017b82 */ /* 0x000fe20000000800 */
[----:B------:R-:W0:Y:S07]  /*0010*/  S2R R0, SR_TID.X ;  /* 0x0000000000007919 */ /* 0x000e2e0000002100 */
[----:B------:R-:W0:Y:S01]  /*0020*/  S2UR UR6, SR_CTAID.X ;  /* 0x00000000000679c3 */ /* 0x000e220000002500 */
[----:B------:R-:W1:Y:S07]  /*0030*/  LDCU.64 UR4, c[0x0][0x358] ;  /* 0x00006b00ff0477ac */ /* 0x000e6e0008000a00 */
[----:B------:R-:W0:Y:S08]  /*0040*/  LDC R3, c[0x0][0x360] ;  /* 0x0000d800ff037b82 */ /* 0x000e300000000800 */
[----:B------:R-:W2:Y:S01]  /*0050*/  LDC.64 R4, c[0x0][0x380] ;  /* 0x0000e000ff047b82 */ /* 0x000ea20000000a00 */
[----:B0-----:R-:W-:Y:S01]  /*0060*/  IMAD R3, R3, UR6, R0 ;  /* 0x0000000603037c24 */ /* 0x001fe2000f8e0200 */
[----:B------:R-:W0:Y:S03]  /*0070*/  LDCU.64 UR6, c[0x0][0x388] ;  /* 0x00007100ff0677ac */ /* 0x000e260008000a00 */
[----:B--2---:R-:W-:-:S06]  /*0080*/  IMAD.WIDE R4, R3, 0x4, R4 ;  /* 0x0000000403047825 */ /* 0x004fcc00078e0204 */
[----:B-1----:R-:W0:Y:S01]  /*0090*/  LDG.E R4, desc[UR4][R4.64] ;  /* 0x0000000404047981 */ /* 0x002e22000c1e1900 */
[----:B------:R-:W-:Y:S01]  /*00a0*/  IMAD.MOV.U32 R7, RZ, RZ, 0x3bbb989d ;  /* 0x3bbb989dff077424 */ /* 0x000fe200078e00ff */
[----:B------:R-:W-:Y:S01]  /*00b0*/  BSSY.RECONVERGENT B0, `(.L_x_13) ;  /* 0x0000016000007945 */ /* 0x000fe20003800200 */
[----:B------:R-:W-:Y:S02]  /*00c0*/  IMAD.MOV.U32 R9, RZ, RZ, 0x437c0000 ;  /* 0x437c0000ff097424 */ /* 0x000fe400078e00ff */
[----:B0-----:R-:W-:-:S04]  /*00d0*/  FMUL R0, R4, UR6 ;  /* 0x0000000604007c20 */ /* 0x001fc80008400000 */
[----:B------:R-:W-:-:S04]  /*00e0*/  FFMA.SAT R2, R0, R7, 0.5 ;  /* 0x3f00000000027423 */ /* 0x000fc80000002007 */
[----:B------:R-:W-:-:S04]  /*00f0*/  FFMA.RM R2, R2, R9, 12582913 ;  /* 0x4b40000102027423 */ /* 0x000fc80000004009 */
[C---:B------:R-:W-:Y:S01]  /*0100*/  FADD R7, R2.reuse, -12583039 ;  /* 0xcb40007f02077421 */ /* 0x040fe20000000000 */
[----:B------:R-:W-:-:S03]  /*0110*/  SHF.L.U32 R2, R2, 0x17, RZ ;  /* 0x0000001702027819 */ /* 0x000fc600000006ff */
[----:B------:R-:W-:-:S04]  /*0120*/  FFMA R7, R0, 1.4426950216293334961, -R7 ;  /* 0x3fb8aa3b00077823 */ /* 0x000fc80000000807 */
[----:B------:R-:W-:-:S06]  /*0130*/  FFMA R7, R0, 1.925963033500011079e-08, R7 ;  /* 0x32a5706000077823 */ /* 0x000fcc0000000007 */
[----:B------:R-:W0:Y:S02]  /*0140*/  MUFU.EX2 R7, R7 ;  /* 0x0000000700077308 */ /* 0x000e240000000800 */
[----:B0-----:R-:W-:-:S04]  /*0150*/  FFMA R0, R2, R7, UR7 ;  /* 0x0000000702007e23 */ /* 0x001fc80008000007 */
[----:B------:R-:W-:-:S05]  /*0160*/  VIADD R2, R0, 0x1800000 ;  /* 0x0180000000027836 */ /* 0x000fca0000000000 */
[----:B------:R-:W-:-:S04]  /*0170*/  LOP3.LUT R2, R2, 0x7f800000, RZ, 0xc0, !PT ;  /* 0x7f80000002027812 */ /* 0x000fc800078ec0ff */
[----:B------:R-:W-:-:S13]  /*0180*/  ISETP.GT.U32.AND P0, PT, R2, 0x1ffffff, PT ;  /* 0x01ffffff0200780c */ /* 0x000fda0003f04070 */
[----:B------:R-:W-:Y:S05]  /*0190*/  @P0 BRA `(.L_x_14) ;  /* 0x00000000000c0947 */ /* 0x000fea0003800000 */
[----:B------:R-:W-:-:S07]  /*01a0*/  MOV R4, 0x1c0 ;  /* 0x000001c000047802 */ /* 0x000fce0000000f00 */
[----:B------:R-:W-:Y:S05]  /*01b0*/  CALL.REL.NOINC `($__internal_2_$__cuda_sm20_rcp_rn_f32_slowpath) ;  /* 0x0000000000287944 */ /* 0x000fea0003c00000 */
[----:B------:R-:W-:Y:S05]  /*01c0*/  BRA `(.L_x_15) ;  /* 0x0000000000107947 */ /* 0x000fea0003800000 */
.L_x_14:
[----:B------:R-:W0:Y:S02]  /*01d0*/  MUFU.RCP R7, R0 ;  /* 0x0000000000077308 */ /* 0x000e240000001000 */
[----:B0-----:R-:W-:-:S04]  /*01e0*/  FFMA R2, R0, R7, -1 ;  /* 0xbf80000000027423 */ /* 0x001fc80000000007 */
[----:B------:R-:W-:-:S04]  /*01f0*/  FADD.FTZ R2, -R2, -RZ ;  /* 0x800000ff02027221 */ /* 0x000fc80000010100 */
[----:B------:R-:W-:-:S07]  /*0200*/  FFMA R7, R7, R2, R7 ;  /* 0x0000000207077223 */ /* 0x000fce0000000007 */
.L_x_15:
[----:B------:R-:W-:Y:S05]  /*0210*/  BSYNC.RECONVERGENT B0 ;  /* 0x0000000000007941 */ /* 0x000fea0003800200 */
.L_x_13:
[----:B------:R-:W0:Y:S02]  /*0220*/  LDC.64 R4, c[0x0][0x390] ;  /* 0x0000e400ff047b82 */ /* 0x000e240000000a00 */
[----:B0-----:R-:W-:-:S05]  /*0230*/  IMAD.WIDE R2, R3, 0x4, R4 ;  /* 0x0000000403027825 */ /* 0x001fca00078e0204 */
[----:B------:R-:W-:Y:S01]  /*0240*/  STG.E desc[UR4][R2.64], R7 ;  /* 0x0000000702007986 */ /* 0x000fe2000c101904 */
[----:B------:R-:W-:Y:S05]  /*0250*/  EXIT ;  /* 0x000000000000794d */ /* 0x000fea0003800000 */
        .weak           $__internal_2_$__cuda_sm20_rcp_rn_f32_slowpath
        .type           $__internal_2_$__cuda_sm20_rcp_rn_f32_slowpath,@function
        .size           $__internal_2_$__cuda_sm20_rcp_rn_f32_slowpath,(.L_x_44 - $__internal_2_$__cuda_sm20_rcp_rn_f32_slowpath)
$__internal_2_$__cuda_sm20_rcp_rn_f32_slowpath:
[----:B------:R-:W-:Y:S01]  /*0260*/  SHF.L.U32 R2, R0, 0x1, RZ ;  /* 0x0000000100027819 */ /* 0x000fe200000006ff */
[----:B------:R-:W-:Y:S03]  /*0270*/  BSSY.RECONVERGENT B1, `(.L_x_16) ;  /* 0x0000030000017945 */ /* 0x000fe60003800200 */
[----:B------:R-:W-:-:S04]  /*0280*/  SHF.R.U32.HI R2, RZ, 0x18, R2 ;  /* 0x00000018ff027819 */ /* 0x000fc80000011602 */
        /* <DEDUP_REMOVED lines=12> */
.L_x_17:
        /* <DEDUP_REMOVED lines=33> */
.L_x_19:
[----:B------:R0:W1:Y:S02]  /*0560*/  MUFU.RCP R5, R0 ;  /* 0x0000000000057308 */ /* 0x0000640000001000 */
.L_x_18:
[----:B------:R-:W-:Y:S05]  /*0570*/  BSYNC.RECONVERGENT B1 ;  /* 0x0000000000017941 */ /* 0x000fea0003800200 */
.L_x_16:
[----:B-1----:R-:W-:Y:S02]  /*0580*/  IMAD.MOV.U32 R7, RZ, RZ, R5 ;  /* 0x000000ffff077224 */ /* 0x002fe400078e0005 */
[----:B------:R-:W-:-:S04]  /*0590*/  HFMA2 R5, -RZ, RZ, 0, 0 ;  /* 0x00000000ff057431 */ /* 0x000fc800000001ff */
[----:B0-----:R-:W-:Y:S05]  /*05a0*/  RET.REL.NODEC R4 `(_Z5kexpTPfffS_) ;  /* 0xfffffff804947950 */ /* 0x001fea0003c3ffff */
.L_x_20:
        /* <DEDUP_REMOVED lines=13> */
.L_x_44:


//--------------------- .text._Z4kexpPfffS_       --------------------------
	.section	.text._Z4kexpPfffS_,"ax",@progbits
	.align	128
        .global         _Z4kexpPfffS_
        .type           _Z4kexpPfffS_,@function
        .size           _Z4kexpPfffS_,(.L_x_49 - _Z4kexpPfffS_)
        .other          _Z4kexpPfffS_,@"STO_CUDA_ENTRY STV_DEFAULT"
_Z4kexpPfffS_:
.text._Z4kexpPfffS_:
        /* <DEDUP_REMOVED lines=10> */
[----:B------:R-:W-:Y:S01]  /*00a0*/  HFMA2 R5, -RZ, RZ, 0.96630859375, -0.0022525787353515625 ;  /* 0x3bbb989dff057431 */ /* 0x000fe200000001ff */
[----:B------:R-:W-:Y:S01]  /*00b0*/  MOV R9, 0x437c0000 ;  /* 0x437c000000097802 */ /* 0x000fe20000000f00 */
[----:B0-----:R-:W-:-:S04]  /*00c0*/  FMUL R0, R2, UR6 ;  /* 0x0000000602007c20 */ /* 0x001fc80008400000 */
[----:B------:R-:W-:-:S04]  /*00d0*/  FFMA.SAT R4, R0, R5, 0.5 ;  /* 0x3f00000000047423 */ /* 0x000fc80000002005 */
[----:B------:R-:W-:Y:S02]  /*00e0*/  FFMA.RM R6, R4, R9, 12582913 ;  /* 0x4b40000104067423 */ /* 0x000fe40000004009 */
[----:B------:R-:W0:Y:S02]  /*00f0*/  LDC.64 R4, c[0x0][0x390] ;  /* 0x0000e400ff047b82 */ /* 0x000e240000000a00 */
[C---:B------:R-:W-:Y:S01]  /*0100*/  FADD R9, R6.reuse, -12583039 ;  /* 0xcb40007f06097421 */ /* 0x040fe20000000000 */
[----:B------:R-:W-:-:S03]  /*0110*/  SHF.L.U32 R6, R6, 0x17, RZ ;  /* 0x0000001706067819 */ /* 0x000fc600000006ff */
[----:B------:R-:W-:-:S04]  /*0120*/  FFMA R9, R0, 1.4426950216293334961, -R9 ;  /* 0x3fb8aa3b00097823 */ /* 0x000fc80000000809 */
[----:B------:R-:W-:-:S06]  /*0130*/  FFMA R9, R0, 1.925963033500011079e-08, R9 ;  /* 0x32a5706000097823 */ /* 0x000fcc0000000009 */
[----:B------:R-:W1:Y:S01]  /*0140*/  MUFU.EX2 R9, R9 ;  /* 0x0000000900097308 */ /* 0x000e620000000800 */
[----:B0-----:R-:W-:-:S04]  /*0150*/  IMAD.WIDE R2, R7, 0x4, R4 ;  /* 0x0000000407027825 */ /* 0x001fc800078e0204 */
[----:B-1----:R-:W-:-:S05]  /*0160*/  FFMA R5, R6, R9, UR7 ;  /* 0x0000000706057e23 */ /* 0x002fca0008000009 */
[----:B------:R-:W-:Y:S01]  /*0170*/  STG.E desc[UR4][R2.64], R5 ;  /* 0x0000000502007986 */ /* 0x000fe2000c101904 */
[----:B------:R-:W-:Y:S05]  /*0180*/  EXIT ;  /* 0x000000000000794d */ /* 0x000fea0003800000 */
.L_x_21:
        /* <DEDUP_REMOVED lines=15> */
.L_x_49:


//--------------------- .text._Z6kaxpyePfffS_     --------------------------
	.section	.text._Z6kaxpyePfffS_,"ax",@progbits
	.align	128
        .global         _Z6kaxpyePfffS_
        .type           _Z6kaxpyePfffS_,@function
        .size           _Z6kaxpyePfffS_,(.L_x_50 - _Z6kaxpyePfffS_)
        .other          _Z6kaxpyePfffS_,@"STO_CUDA_ENTRY STV_DEFAULT"
_Z6kaxpyePfffS_:
.text._Z6kaxpyePfffS_:
[----:B------:R-:W-:Y:S01]  /*0000*/  LDC R1, c[0x0][0x37c] ;  /* 0x0000df00ff017b82 */ /* 0x000fe20000000800 */
[----:B------:R-:W0:Y:S07]  /*0010*/  S2R R0, SR_TID.X ;  /* 0x0000000000007919 */ /* 0x000e2e0000002100 */
[----:B------:R-:W0:Y:S01]  /*0020*/  S2UR UR6, SR_CTAID.X ;  /* 0x00000000000679c3 */ /* 0x000e220000002500 */
[----:B------:R-:W1:Y:S07]  /*0030*/  LDCU.64 UR4, c[0x0][0x358] ;  /* 0x00006b00ff0477ac */ /* 0x000e6e0008000a00 */
[----:B------:R-:W0:Y:S08]  /*0040*/  LDC R7, c[0x0][0x360] ;  /* 0x0000d800ff077b82 */ /* 0x000e300000000800 */
[----:B------:R-:W2:Y:S08]  /*0050*/  LDC.64 R2, c[0x0][0x380] ;  /* 0x0000e000ff027b82 */ /* 0x000eb00000000a00 */
[----:B------:R-:W3:Y:S01]  /*0060*/  LDC.64 R4, c[0x0][0x390] ;  /* 0x0000e400ff047b82 */ /* 0x000ee20000000a00 */
[----:B0-----:R-:W-:-:S07]  /*0070*/  IMAD R7, R7, UR6, R0 ;  /* 0x0000000607077c24 */ /* 0x001fce000f8e0200 */
[----:B------:R-:W0:Y:S01]  /*0080*/  LDC.64 R8, c[0x0][0x388] ;  /* 0x0000e200ff087b82 */ /* 0x000e220000000a00 */
[----:B--2---:R-:W-:-:S06]  /*0090*/  IMAD.WIDE R2, R7, 0x4, R2 ;  /* 0x0000000407027825 */ /* 0x004fcc00078e0202 */
[----:B-1----:R-:W0:Y:S01]  /*00a0*/  LDG.E R2, desc[UR4][R2.64] ;  /* 0x0000000402027981 */ /* 0x002e22000c1e1900 */
[----:B---3--:R-:W-:-:S04]  /*00b0*/  IMAD.WIDE R4, R7, 0x4, R4 ;  /* 0x0000000407047825 */ /* 0x008fc800078e0204 */
[----:B0-----:R-:W-:-:S05]  /*00c0*/  FFMA R7, R2, R8, R9 ;  /* 0x0000000802077223 */ /* 0x001fca0000000009 */
[----:B------:R-:W-:Y:S01]  /*00d0*/  STG.E desc[UR4][R4.64], R7 ;  /* 0x0000000704007986 */ /* 0x000fe2000c101904 */
[----:B------:R-:W-:Y:S05]  /*00e0*/  EXIT ;  /* 0x000000000000794d */ /* 0x000fea0003800000 */
.L_x_22:
        /* <DEDUP_REMOVED lines=9> */
.L_x_50:


//--------------------- .text._Z5kmaskPfS_        --------------------------
	.section	.text._Z5kmaskPfS_,"ax",@progbits
	.align	128
        .global         _Z5kmaskPfS_
        .type           _Z5kmaskPfS_,@function
        .size           _Z5kmaskPfS_,(.L_x_51 - _Z5kmaskPfS_)
        .other          _Z5kmaskPfS_,@"STO_CUDA_ENTRY STV_DEFAULT"
_Z5kmaskPfS_:
.text._Z5kmaskPfS_:
[----:B------:R-:W-:Y:S01]  /*0000*/  LDC R1, c[0x0][0x37c] ;  /* 0x0000df00ff017b82 */ /* 0x000fe20000000800 */
[----:B------:R-:W0:Y:S07]  /*0010*/  S2R R0, SR_TID.X ;  /* 0x0000000000007919 */ /* 0x000e2e0000002100 */
[----:B------:R-:W0:Y:S01]  /*0020*/  S2UR UR6, SR_CTAID.X ;  /* 0x00000000000679c3 */ /* 0x000e220000002500 */
[----:B------:R-:W1:Y:S07]  /*0030*/  LDCU.64 UR4, c[0x0][0x358] ;  /* 0x00006b00ff0477ac */ /* 0x000e6e0008000a00 */
[----:B------:R-:W0:Y:S08]  /*0040*/  LDC R7, c[0x0][0x360] ;  /* 0x0000d800ff077b82 */ /* 0x000e300000000800 */
[----:B------:R-:W2:Y:S08]  /*0050*/  LDC.64 R2, c[0x0][0x380] ;  /* 0x0000e000ff027b82 */ /* 0x000eb00000000a00 */
[----:B------:R-:W3:Y:S01]  /*0060*/  LDC.64 R4, c[0x0][0x388] ;  /* 0x0000e200ff047b82 */ /* 0x000ee20000000a00 */
[----:B0-----:R-:W-:-:S04]  /*0070*/  IMAD R7, R7, UR6, R0 ;  /* 0x0000000607077c24 */ /* 0x001fc8000f8e0200 */
[----:B--2---:R-:W-:-:S06]  /*0080*/  IMAD.WIDE R2, R7, 0x4, R2 ;  /* 0x0000000407027825 */ /* 0x004fcc00078e0202 */
[----:B-1----:R-:W2:Y:S01]  /*0090*/  LDG.E R2, desc[UR4][R2.64] ;  /* 0x0000000402027981 */ /* 0x002ea2000c1e1900 */
[----:B---3--:R-:W-:Y:S01]  /*00a0*/  IMAD.WIDE R4, R7, 0x4, R4 ;  /* 0x0000000407047825 */ /* 0x008fe200078e0204 */
[----:B--2---:R-:W-:-:S05]  /*00b0*/  FSET.BF.GTU.AND R7, R2, RZ, PT ;  /* 0x000000ff0207720a */ /* 0x004fca000380c000 */
[----:B------:R-:W-:Y:S01]  /*00c0*/  STG.E desc[UR4][R4.64], R7 ;  /* 0x0000000704007986 */ /* 0x000fe2000c101904 */
[----:B------:R-:W-:Y:S05]  /*00d0*/  EXIT ;  /* 0x000000000000794d */ /* 0x000fea0003800000 */
.L_x_23:
        /* <DEDUP_REMOVED lines=10> */
.L_x_51:


//--------------------- .text._Z5kfillPff         --------------------------
	.section	.text._Z5kfillPff,"ax",@progbits
	.align	128
        .global         _Z5kfillPff
        .type           _Z5kfillPff,@function
        .size           _Z5kfillPff,(.L_x_52 - _Z5kfillPff)
        .other          _Z5kfillPff,@"STO_CUDA_ENTRY STV_DEFAULT"
_Z5kfillPff:
.text._Z5kfillPff:
[----:B------:R-:W-:Y:S01]  /*0000*/  LDC R1, c[0x0][0x37c] ;  /* 0x0000df00ff017b82 */ /* 0x000fe20000000800 */
[----:B------:R-:W0:Y:S07]  /*0010*/  S2R R0, SR_TID.X ;  /* 0x0000000000007919 */ /* 0x000e2e0000002100 */
[----:B------:R-:W0:Y:S01]  /*0020*/  S2UR UR6, SR_CTAID.X ;  /* 0x00000000000679c3 */ /* 0x000e220000002500 */
[----:B------:R-:W1:Y:S07]  /*0030*/  LDCU.64 UR4, c[0x0][0x358] ;  /* 0x00006b00ff0477ac */ /* 0x000e6e0008000a00 */
[----:B------:R-:W0:Y:S08]  /*0040*/  LDC R5, c[0x0][0x360] ;  /* 0x0000d800ff057b82 */ /* 0x000e300000000800 */
[----:B------:R-:W2:Y:S08]  /*0050*/  LDC.64 R2, c[0x0][0x380] ;  /* 0x0000e000ff027b82 */ /* 0x000eb00000000a00 */
[----:B------:R-:W1:Y:S01]  /*0060*/  LDC R7, c[0x0][0x388] ;  /* 0x0000e200ff077b82 */ /* 0x000e620000000800 */
[----:B0-----:R-:W-:-:S04]  /*0070*/  IMAD R5, R5, UR6, R0 ;  /* 0x0000000605057c24 */ /* 0x001fc8000f8e0200 */
[----:B--2---:R-:W-:-:S05]  /*0080*/  IMAD.WIDE R2, R5, 0x4, R2 ;  /* 0x0000000405027825 */ /* 0x004fca00078e0202 */
[----:B-1----:R-:W-:Y:S01]  /*0090*/  STG.E desc[UR4][R2.64], R7 ;  /* 0x0000000702007986 */ /* 0x002fe2000c101904 */
[----:B------:R-:W-:Y:S05]  /*00a0*/  EXIT ;  /* 0x000000000000794d */ /* 0x000fea0003800000 */
.L_x_24:
        /* <DEDUP_REMOVED lines=13> */
.L_x_52:


//--------------------- .text._Z4ksubPfS_S_       --------------------------
	.section	.text._Z4ksubPfS_S_,"ax",@progbits
	.align	128
        .global         _Z4ksubPfS_S_
        .type           _Z4ksubPfS_S_,@function
        .size           _Z4ksubPfS_S_,(.L_x_53 - _Z4ksubPfS_S_)
        .other          _Z4ksubPfS_S_,@"STO_CUDA_ENTRY STV_DEFAULT"
_Z4ksubPfS_S_:
.text._Z4ksubPfS_S_:
        /* <DEDUP_REMOVED lines=10> */
[----:B-1----:R-:W2:Y:S01]  /*00a0*/  LDG.E R2, desc[UR4][R2.64] ;  /* 0x0000000402027981 */ /* 0x002ea2000c1e1900 */
[----:B---3--:R-:W-:-:S06]  /*00b0*/  IMAD.WIDE R4, R9, 0x4, R4 ;  /* 0x0000000409047825 */ /* 0x008fcc00078e0204 */
[----:B------:R-:W2:Y:S01]  /*00c0*/  LDG.E R5, desc[UR4][R4.64] ;  /* 0x0000000404057981 */ /* 0x000ea2000c1e1900 */
[----:B0-----:R-:W-:-:S04]  /*00d0*/  IMAD.WIDE R6, R9, 0x4, R6 ;  /* 0x0000000409067825 */ /* 0x001fc800078e0206 */
[----:B--2---:R-:W-:-:S05]  /*00e0*/  FADD R9, R2, -R5 ;  /* 0x8000000502097221 */ /* 0x004fca0000000000 */
[----:B------:R-:W-:Y:S01]  /*00f0*/  STG.E desc[UR4][R6.64], R9 ;  /* 0x0000000906007986 */ /* 0x000fe2000c101904 */
[----:B------:R-:W-:Y:S05]  /*0100*/  EXIT ;  /* 0x000000000000794d */ /* 0x000fea0003800000 */
.L_x_25:
        /* <DEDUP_REMOVED lines=15> */
.L_x_53:


//--------------------- .text._Z5kgdivPfS_S_      --------------------------
	.section	.text._Z5kgdivPfS_S_,"ax",@progbits
	.align	128
        .global         _Z5kgdivPfS_S_
        .type           _Z5kgdivPfS_S_,@function
        .size           _Z5kgdivPfS_S_,(.L_x_45 - _Z5kgdivPfS_S_)
        .other          _Z5kgdivPfS_S_,@"STO_CUDA_ENTRY STV_DEFAULT"
_Z5kgdivPfS_S_:
.text._Z5kgdivPfS_S_:
        /* <DEDUP_REMOVED lines=8> */
[----:B--2---:R-:W-:-:S05]  /*0080*/  IMAD.WIDE R6, R2, 0x4, R6 ;  /* 0x0000000402067825 */ /* 0x004fca00078e0206 */
[----:B-1----:R-:W2:Y:S01]  /*0090*/  LDG.E R3, desc[UR4][R6.64] ;  /* 0x0000000406037981 */ /* 0x002ea2000c1e1900 */
[----:B---3--:R-:W-:-:S05]  /*00a0*/  IMAD.WIDE R4, R2, 0x4, R4 ;  /* 0x0000000402047825 */ /* 0x008fca00078e0204 */
[----:B------:R-:W3:Y:S01]  /*00b0*/  LDG.E R0, desc[UR4][R4.64] ;  /* 0x0000000404007981 */ /* 0x000ee2000c1e1900 */
[----:B------:R-:W-:Y:S01]  /*00c0*/  BSSY.RECONVERGENT B0, `(.L_x_26) ;  /* 0x000000c000007945 */ /* 0x000fe20003800200 */
[----:B--2---:R-:W0:Y:S08]  /*00d0*/  MUFU.RCP R8, R3 ;  /* 0x0000000300087308 */ /* 0x004e300000001000 */
[----:B---3--:R-:W1:Y:S01]  /*00e0*/  FCHK P0, R0, R3 ;  /* 0x0000000300007302 */ /* 0x008e620000000000 */
[----:B0-----:R-:W-:-:S04]  /*00f0*/  FFMA R9, -R3, R8, 1 ;  /* 0x3f80000003097423 */ /* 0x001fc80000000108 */
[----:B------:R-:W-:-:S04]  /*0100*/  FFMA R9, R8, R9, R8 ;  /* 0x0000000908097223 */ /* 0x000fc80000000008 */
[----:B------:R-:W-:-:S04]  /*0110*/  FFMA R8, R0, R9, RZ ;  /* 0x0000000900087223 */ /* 0x000fc800000000ff */
[----:B------:R-:W-:-:S04]  /*0120*/  FFMA R10, -R3, R8, R0 ;  /* 0x00000008030a7223 */ /* 0x000fc80000000100 */
[----:B------:R-:W-:Y:S01]  /*0130*/  FFMA R9, R9, R10, R8 ;  /* 0x0000000a09097223 */ /* 0x000fe20000000008 */
[----:B-1----:R-:W-:Y:S06]  /*0140*/  @!P0 BRA `(.L_x_27) ;  /* 0x00000000000c8947 */ /* 0x002fec0003800000 */
[----:B------:R-:W-:-:S07]  /*0150*/  MOV R4, 0x170 ;  /* 0x0000017000047802 */ /* 0x000fce0000000f00 */
[----:B------:R-:W-:Y:S05]  /*0160*/  CALL.REL.NOINC `($__internal_3_$__cuda_sm3x_div_rn_noftz_f32_slowpath) ;  /* 0x0000000000187944 */ /* 0x000fea0003c00000 */
[----:B------:R-:W-:-:S07]  /*0170*/  IMAD.MOV.U32 R9, RZ, RZ, R0 ;  /* 0x000000ffff097224 */ /* 0x000fce00078e0000 */
.L_x_27:
[----:B------:R-:W-:Y:S05]  /*0180*/  BSYNC.RECONVERGENT B0 ;  /* 0x0000000000007941 */ /* 0x000fea0003800200 */
.L_x_26:
[----:B------:R-:W0:Y:S02]  /*0190*/  LDC.64 R4, c[0x0][0x390] ;  /* 0x0000e400ff047b82 */ /* 0x000e240000000a00 */
[----:B0-----:R-:W-:-:S05]  /*01a0*/  IMAD.WIDE R2, R2, 0x4, R4 ;  /* 0x0000000402027825 */ /* 0x001fca00078e0204 */
[----:B------:R-:W-:Y:S01]  /*01b0*/  STG.E desc[UR4][R2.64], R9 ;  /* 0x0000000902007986 */ /* 0x000fe2000c101904 */
[----:B------:R-:W-:Y:S05]  /*01c0*/  EXIT ;  /* 0x000000000000794d */ /* 0x000fea0003800000 */
        .weak           $__internal_3_$__cuda_sm3x_div_rn_noftz_f32_slowpath
        .type           $__internal_3_$__cuda_sm3x_div_rn_noftz_f32_slowpath,@function
        .size           $__internal_3_$__cuda_sm3x_div_rn_noftz_f32_slowpath,(.L_x_45 - $__internal_3_$__cuda_sm3x_div_rn_noftz_f32_slowpath)
$__internal_3_$__cuda_sm3x_div_rn_noftz_f32_slowpath:
[--C-:B------:R-:W-:Y:S01]  /*01d0*/  SHF.R.U32.HI R6, RZ, 0x17, R3.reuse ;  /* 0x00000017ff067819 */ /* 0x100fe20000011603 */
[----:B------:R-:W-:Y:S01]  /*01e0*/  BSSY.RECONVERGENT B1, `(.L_x_28) ;  /* 0x0000064000017945 */ /* 0x000fe20003800200 */
[--C-:B------:R-:W-:Y:S01]  /*01f0*/  SHF.R.U32.HI R5, RZ, 0x17, R0.reuse ;  /* 0x00000017ff057819 */ /* 0x100fe20000011600 */
[----:B------:R-:W-:Y:S01]  /*0200*/  IMAD.MOV.U32 R7, RZ, RZ, R0 ;  /* 0x000000ffff077224 */ /* 0x000fe200078e0000 */
[----:B------:R-:W-:Y:S01]  /*0210*/  LOP3.LUT R6, R6, 0xff, RZ, 0xc0, !PT ;  /* 0x000000ff06067812 */ /* 0x000fe200078ec0ff */
[----:B------:R-:W-:Y:S01]  /*0220*/  IMAD.MOV.U32 R8, RZ, RZ, R3 ;  /* 0x000000ffff087224 */ /* 0x000fe200078e0003 */
[----:B------:R-:W-:-:S03]  /*0230*/  LOP3.LUT R5, R5, 0xff, RZ, 0xc0, !PT ;  /* 0x000000ff05057812 */ /* 0x000fc600078ec0ff */
[----:B------:R-:W-:Y:S02]  /*0240*/  VIADD R11, R6, 0xffffffff ;  /* 0xffffffff060b7836 */ /* 0x000fe40000000000 */
[----:B------:R-:W-:-:S03]  /*0250*/  VIADD R10, R5, 0xffffffff ;  /* 0xffffffff050a7836 */ /* 0x000fc60000000000 */
[----:B------:R-:W-:-:S04]  /*0260*/  ISETP.GT.U32.AND P0, PT, R11, 0xfd, PT ;  /* 0x000000fd0b00780c */ /* 0x000fc80003f04070 */
[----:B------:R-:W-:-:S13]  /*0270*/  ISETP.GT.U32.OR P0, PT, R10, 0xfd, P0 ;  /* 0x000000fd0a00780c */ /* 0x000fda0000704470 */
[----:B------:R-:W-:Y:S01]  /*0280*/  @!P0 IMAD.MOV.U32 R9, RZ, RZ, RZ ;  /* 0x000000ffff098224 */ /* 0x000fe200078e00ff */
[----:B------:R-:W-:Y:S06]  /*0290*/  @!P0 BRA `(.L_x_29) ;  /* 0x00000000005c8947 */ /* 0x000fec0003800000 */
[----:B------:R-:W-:Y:S02]  /*02a0*/  FSETP.GTU.FTZ.AND P0, PT, |R0|, +INF , PT ;  /* 0x7f8000000000780b */ /* 0x000fe40003f1c200 */
[----:B------:R-:W-:-:S04]  /*02b0*/  FSETP.GTU.FTZ.AND P1, PT, |R3|, +INF , PT ;  /* 0x7f8000000300780b */ /* 0x000fc80003f3c200 */
[----:B------:R-:W-:-:S13]  /*02c0*/  PLOP3.LUT P0, PT, P0, P1, PT, 0xf8, 0x8f ;  /* 0x00000000008f781c */ /* 0x000fda0000703f70 */
[----:B------:R-:W-:Y:S05]  /*02d0*/  @P0 BRA `(.L_x_30) ;  /* 0x00000004004c0947 */ /* 0x000fea0003800000 */
[----:B------:R-:W-:-:S13]  /*02e0*/  LOP3.LUT P0, RZ, R8, 0x7fffffff, R7, 0xc8, !PT ;  /* 0x7fffffff08ff7812 */ /* 0x000fda000780c807 */
[----:B------:R-:W-:Y:S05]  /*02f0*/  @!P0 BRA `(.L_x_31) ;  /* 0x00000004003c8947 */ /* 0x000fea0003800000 */
[C---:B------:R-:W-:Y:S02]  /*0300*/  FSETP.NEU.FTZ.AND P2, PT, |R0|.reuse, +INF , PT ;  /* 0x7f8000000000780b */ /* 0x040fe40003f5d200 */
[----:B------:R-:W-:Y:S02]  /*0310*/  FSETP.NEU.FTZ.AND P1, PT, |R3|, +INF , PT ;  /* 0x7f8000000300780b */ /* 0x000fe40003f3d200 */
[----:B------:R-:W-:-:S11]  /*0320*/  FSETP.NEU.FTZ.AND P0, PT, |R0|, +INF , PT ;  /* 0x7f8000000000780b */ /* 0x000fd60003f1d200 */
[----:B------:R-:W-:Y:S05]  /*0330*/  @!P1 BRA !P2, `(.L_x_31) ;  /* 0x00000004002c9947 */ /* 0x000fea0005000000 */
[----:B------:R-:W-:-:S04]  /*0340*/  LOP3.LUT P2, RZ, R7, 0x7fffffff, RZ, 0xc0, !PT ;  /* 0x7fffffff07ff7812 */ /* 0x000fc8000784c0ff */
[----:B------:R-:W-:-:S13]  /*0350*/  PLOP3.LUT P1, PT, P1, P2, PT, 0x2f, 0xf2 ;  /* 0x0000000000f2781c */ /* 0x000fda0000f24577 */
[----:B------:R-:W-:Y:S05]  /*0360*/  @P1 BRA `(.L_x_32) ;  /* 0x0000000400181947 */ /* 0x000fea0003800000 */
[----:B------:R-:W-:-:S04]  /*0370*/  LOP3.LUT P1, RZ, R8, 0x7fffffff, RZ, 0xc0, !PT ;  /* 0x7fffffff08ff7812 */ /* 0x000fc8000782c0ff */
[----:B------:R-:W-:-:S13]  /*0380*/  PLOP3.LUT P0, PT, P0, P1, PT, 0x2f, 0xf2 ;  /* 0x0000000000f2781c */ /* 0x000fda0000702577 */
[----:B------:R-:W-:Y:S05]  /*0390*/  @P0 BRA `(.L_x_33) ;  /* 0x0000000400000947 */ /* 0x000fea0003800000 */
[----:B------:R-:W-:Y:S02]  /*03a0*/  ISETP.GE.AND P0, PT, R10, RZ, PT ;  /* 0x000000ff0a00720c */ /* 0x000fe40003f06270 */
[----:B------:R-:W-:-:S11]  /*03b0*/  ISETP.GE.AND P1, PT, R11, RZ, PT ;  /* 0x000000ff0b00720c */ /* 0x000fd60003f26270 */
[----:B------:R-:W-:Y:S02]  /*03c0*/  @P0 IMAD.MOV.U32 R9, RZ, RZ, RZ ;  /* 0x000000ffff090224 */ /* 0x000fe400078e00ff */
[----:B------:R-:W-:Y:S01]  /*03d0*/  @!P0 FFMA R7, R0, 1.84467440737095516160e+19, RZ ;  /* 0x5f80000000078823 */ /* 0x000fe200000000ff */
[----:B------:R-:W-:Y:S02]  /*03e0*/  @!P0 IMAD.MOV.U32 R9, RZ, RZ, -0x40 ;  /* 0xffffffc0ff098424 */ /* 0x000fe400078e00ff */
[----:B------:R-:W-:Y:S02]  /*03f0*/  @!P1 FFMA R8, R3, 1.84467440737095516160e+19, RZ ;  /* 0x5f80000003089823 */ /* 0x000fe400000000ff */
[----:B------:R-:W-:-:S07]  /*0400*/  @!P1 VIADD R9, R9, 0x40 ;  /* 0x0000004009099836 */ /* 0x000fce0000000000 */
.L_x_29:
[----:B------:R-:W-:Y:S01]  /*0410*/  LEA R3, R6, 0xc0800000, 0x17 ;  /* 0xc080000006037811 */ /* 0x000fe200078eb8ff */
[----:B------:R-:W-:Y:S01]  /*0420*/  VIADD R5, R5, 0xffffff81 ;  /* 0xffffff8105057836 */ /* 0x000fe20000000000 */
[----:B------:R-:W-:Y:S03]  /*0430*/  BSSY.RECONVERGENT B2, `(.L_x_34) ;  /* 0x0000035000027945 */ /* 0x000fe60003800200 */
[----:B------:R-:W-:Y:S01]  /*0440*/  IMAD.IADD R3, R8, 0x1, -R3 ;  /* 0x0000000108037824 */ /* 0x000fe200078e0a03 */
[C---:B------:R-:W-:Y:S01]  /*0450*/  IADD3 R6, PT, PT, R5.reuse, 0x7f, -R6 ;  /* 0x0000007f05067810 */ /* 0x040fe20007ffe806 */
[----:B------:R-:W-:Y:S02]  /*0460*/  IMAD R0, R5, -0x800000, R7 ;  /* 0xff80000005007824 */ /* 0x000fe400078e0207 */
[----:B------:R-:W0:Y:S01]  /*0470*/  MUFU.RCP R8, R3 ;  /* 0x0000000300087308 */ /* 0x000e220000001000 */
[----:B------:R-:W-:Y:S01]  /*0480*/  FADD.FTZ R11, -R3, -RZ ;  /* 0x800000ff030b7221 */ /* 0x000fe20000010100 */
[----:B------:R-:W-:-:S03]  /*0490*/  IMAD.IADD R6, R6, 0x1, R9 ;  /* 0x0000000106067824 */ /* 0x000fc600078e0209 */
[----:B0-----:R-:W-:-:S04]  /*04a0*/  FFMA R13, R8, R11, 1 ;  /* 0x3f800000080d7423 */ /* 0x001fc8000000000b */
[----:B------:R-:W-:-:S04]  /*04b0*/  FFMA R10, R8, R13, R8 ;  /* 0x0000000d080a7223 */ /* 0x000fc80000000008 */
[----:B------:R-:W-:-:S04]  /*04c0*/  FFMA R7, R0, R10, RZ ;  /* 0x0000000a00077223 */ /* 0x000fc800000000ff */
[----:B------:R-:W-:-:S04]  /*04d0*/  FFMA R8, R11, R7, R0 ;  /* 0x000000070b087223 */ /* 0x000fc80000000000 */
[----:B------:R-:W-:-:S04]  /*04e0*/  FFMA R7, R10, R8, R7 ;  /* 0x000000080a077223 */ /* 0x000fc80000000007 */
[----:B------:R-:W-:-:S04]  /*04f0*/  FFMA R8, R11, R7, R0 ;  /* 0x000000070b087223 */ /* 0x000fc80000000000 */
[----:B------:R-:W-:-:S05]  /*0500*/  FFMA R0, R10, R8, R7 ;  /* 0x000000080a007223 */ /* 0x000fca0000000007 */
[----:B------:R-:W-:-:S04]  /*0510*/  SHF.R.U32.HI R3, RZ, 0x17, R0 ;  /* 0x00000017ff037819 */ /* 0x000fc80000011600 */
[----:B------:R-:W-:-:S05]  /*0520*/  LOP3.LUT R3, R3, 0xff, RZ, 0xc0, !PT ;  /* 0x000000ff03037812 */ /* 0x000fca00078ec0ff */
[----:B------:R-:W-:-:S04]  /*0530*/  IMAD.IADD R9, R3, 0x1, R6 ;  /* 0x0000000103097824 */ /* 0x000fc800078e0206 */
[----:B------:R-:W-:-:S05]  /*0540*/  VIADD R3, R9, 0xffffffff ;  /* 0xffffffff09037836 */ /* 0x000fca0000000000 */
[----:B------:R-:W-:-:S13]  /*0550*/  ISETP.GE.U32.AND P0, PT, R3, 0xfe, PT ;  /* 0x000000fe0300780c */ /* 0x000fda0003f06070 */
[----:B------:R-:W-:Y:S05]  /*0560*/  @!P0 BRA `(.L_x_35) ;  /* 0x0000000000808947 */ /* 0x000fea0003800000 */
[----:B------:R-:W-:-:S13]  /*0570*/  ISETP.GT.AND P0, PT, R9, 0xfe, PT ;  /* 0x000000fe0900780c */ /* 0x000fda0003f04270 */
[----:B------:R-:W-:Y:S05]  /*0580*/  @P0 BRA `(.L_x_36) ;  /* 0x00000000006c0947 */ /* 0x000fea0003800000 */
[----:B------:R-:W-:-:S13]  /*0590*/  ISETP.GE.AND P0, PT, R9, 0x1, PT ;  /* 0x000000010900780c */ /* 0x000fda0003f06270 */
[----:B------:R-:W-:Y:S05]  /*05a0*/  @P0 BRA `(.L_x_37) ;  /* 0x0000000000740947 */ /* 0x000fea0003800000 */
[----:B------:R-:W-:Y:S02]  /*05b0*/  ISETP.GE.AND P0, PT, R9, -0x18, PT ;  /* 0xffffffe80900780c */ /* 0x000fe40003f06270 */
[----:B------:R-:W-:-:S11]  /*05c0*/  LOP3.LUT R0, R0, 0x80000000, RZ, 0xc0, !PT ;  /* 0x8000000000007812 */ /* 0x000fd600078ec0ff */
[----:B------:R-:W-:Y:S05]  /*05d0*/  @!P0 BRA `(.L_x_37) ;  /* 0x0000000000688947 */ /* 0x000fea0003800000 */
[CCC-:B------:R-:W-:Y:S01]  /*05e0*/  FFMA.RZ R3, R10.reuse, R8.reuse, R7.reuse ;  /* 0x000000080a037223 */ /* 0x1c0fe2000000c007 */
[CCC-:B------:R-:W-:Y:S01]  /*05f0*/  FFMA.RM R6, R10.reuse, R8.reuse, R7.reuse ;  /* 0x000000080a067223 */ /* 0x1c0fe20000004007 */
[C---:B------:R-:W-:Y:S02]  /*0600*/  ISETP.NE.AND P2, PT, R9.reuse, RZ, PT ;  /* 0x000000ff0900720c */ /* 0x040fe40003f45270 */
[----:B------:R-:W-:Y:S02]  /*0610*/  ISETP.NE.AND P1, PT, R9, RZ, PT ;  /* 0x000000ff0900720c */ /* 0x000fe40003f25270 */
[----:B------:R-:W-:Y:S01]  /*0620*/  LOP3.LUT R5, R3, 0x7fffff, RZ, 0xc0, !PT ;  /* 0x007fffff03057812 */ /* 0x000fe200078ec0ff */
[----:B------:R-:W-:Y:S01]  /*0630*/  FFMA.RP R3, R10, R8, R7 ;  /* 0x000000080a037223 */ /* 0x000fe20000008007 */
[----:B------:R-:W-:Y:S02]  /*0640*/  VIADD R8, R9, 0x20 ;  /* 0x0000002009087836 */ /* 0x000fe40000000000 */
[----:B------:R-:W-:Y:S01]  /*0650*/  LOP3.LUT R5, R5, 0x800000, RZ, 0xfc, !PT ;  /* 0x0080000005057812 */ /* 0x000fe200078efcff */
[----:B------:R-:W-:Y:S01]  /*0660*/  IMAD.MOV R7, RZ, RZ, -R9 ;  /* 0x000000ffff077224 */ /* 0x000fe200078e0a09 */
[----:B------:R-:W-:-:S02]  /*0670*/  FSETP.NEU.FTZ.AND P0, PT, R3, R6, PT ;  /* 0x000000060300720b */ /* 0x000fc40003f1d000 */
[----:B------:R-:W-:Y:S02]  /*0680*/  SHF.L.U32 R8, R5, R8, RZ ;  /* 0x0000000805087219 */ /* 0x000fe400000006ff */
[----:B------:R-:W-:Y:S02]  /*0690*/  SEL R6, R7, RZ, P2 ;  /* 0x000000ff07067207 */ /* 0x000fe40001000000 */
[----:B------:R-:W-:Y:S02]  /*06a0*/  ISETP.NE.AND P1, PT, R8, RZ, P1 ;  /* 0x000000ff0800720c */ /* 0x000fe40000f25270 */
[----:B------:R-:W-:Y:S02]  /*06b0*/  SHF.R.U32.HI R6, RZ, R6, R5 ;  /* 0x00000006ff067219 */ /* 0x000fe40000011605 */
[----:B------:R-:W-:Y:S02]  /*06c0*/  PLOP3.LUT P0, PT, P0, P1, PT, 0xf8, 0x8f ;  /* 0x00000000008f781c */ /* 0x000fe40000703f70 */
[----:B------:R-:W-:-:S02]  /*06d0*/  SHF.R.U32.HI R8, RZ, 0x1, R6 ;  /* 0x00000001ff087819 */ /* 0x000fc40000011606 */
[----:B------:R-:W-:-:S04]  /*06e0*/  SEL R3, RZ, 0x1, !P0 ;  /* 0x00000001ff037807 */ /* 0x000fc80004000000 */
[----:B------:R-:W-:-:S04]  /*06f0*/  LOP3.LUT R3, R3, 0x1, R8, 0xf8, !PT ;  /* 0x0000000103037812 */ /* 0x000fc800078ef808 */
[----:B------:R-:W-:-:S05]  /*0700*/  LOP3.LUT R3, R3, R6, RZ, 0xc0, !PT ;  /* 0x0000000603037212 */ /* 0x000fca00078ec0ff */
[----:B------:R-:W-:-:S05]  /*0710*/  IMAD.IADD R3, R8, 0x1, R3 ;  /* 0x0000000108037824 */ /* 0x000fca00078e0203 */
[----:B------:R-:W-:Y:S01]  /*0720*/  LOP3.LUT R0, R3, R0, RZ, 0xfc, !PT ;  /* 0x0000000003007212 */ /* 0x000fe200078efcff */
[----:B------:R-:W-:Y:S06]  /*0730*/  BRA `(.L_x_37) ;  /* 0x0000000000107947 */ /* 0x000fec0003800000 */
.L_x_36:
[----:B------:R-:W-:-:S04]  /*0740*/  LOP3.LUT R0, R0, 0x80000000, RZ, 0xc0, !PT ;  /* 0x8000000000007812 */ /* 0x000fc800078ec0ff */
[----:B------:R-:W-:Y:S01]  /*0750*/  LOP3.LUT R0, R0, 0x7f800000, RZ, 0xfc, !PT ;  /* 0x7f80000000007812 */ /* 0x000fe200078efcff */
[----:B------:R-:W-:Y:S06]  /*0760*/  BRA `(.L_x_37) ;  /* 0x0000000000047947 */ /* 0x000fec0003800000 */
.L_x_35:
[----:B------:R-:W-:-:S07]  /*0770*/  IMAD R0, R6, 0x800000, R0 ;  /* 0x0080000006007824 */ /* 0x000fce00078e0200 */
.L_x_37:
[----:B------:R-:W-:Y:S05]  /*0780*/  BSYNC.RECONVERGENT B2 ;  /* 0x0000000000027941 */ /* 0x000fea0003800200 */
.L_x_34:
[----:B------:R-:W-:Y:S05]  /*0790*/  BRA `(.L_x_38) ;  /* 0x0000000000207947 */ /* 0x000fea0003800000 */
.L_x_33:
[----:B------:R-:W-:-:S04]  /*07a0*/  LOP3.LUT R0, R8, 0x80000000, R7, 0x48, !PT ;  /* 0x8000000008007812 */ /* 0x000fc800078e4807 */
[----:B------:R-:W-:Y:S01]  /*07b0*/  LOP3.LUT R0, R0, 0x7f800000, RZ, 0xfc, !PT ;  /* 0x7f80000000007812 */ /* 0x000fe200078efcff */
[----:B------:R-:W-:Y:S06]  /*07c0*/  BRA `(.L_x_38) ;  /* 0x0000000000147947 */ /* 0x000fec0003800000 */
.L_x_32:
[----:B------:R-:W-:Y:S01]  /*07d0*/  LOP3.LUT R0, R8, 0x80000000, R7, 0x48, !PT ;  /* 0x8000000008007812 */ /* 0x000fe200078e4807 */
[----:B------:R-:W-:Y:S06]  /*07e0*/  BRA `(.L_x_38) ;  /* 0x00000000000c7947 */ /* 0x000fec0003800000 */
.L_x_31:
[----:B------:R-:W0:Y:S01]  /*07f0*/  MUFU.RSQ R0, -QNAN ;  /* 0xffc0000000007908 */ /* 0x000e220000001400 */
[----:B------:R-:W-:Y:S05]  /*0800*/  BRA `(.L_x_38) ;  /* 0x0000000000047947 */ /* 0x000fea0003800000 */
.L_x_30:
[----:B------:R-:W-:-:S07]  /*0810*/  FADD.FTZ R0, R0, R3 ;  /* 0x0000000300007221 */ /* 0x000fce0000010000 */
.L_x_38:
[----:B------:R-:W-:Y:S05]  /*0820*/  BSYNC.RECONVERGENT B1 ;  /* 0x0000000000017941 */ /* 0x000fea0003800200 */
.L_x_28:
[----:B------:R-:W-:-:S04]  /*0830*/  IMAD.MOV.U32 R5, RZ, RZ, 0x0 ;  /* 0x00000000ff057424 */ /* 0x000fc800078e00ff */
[----:B0-----:R-:W-:Y:S05]  /*0840*/  RET.REL.NODEC R4 `(_Z5kgdivPfS_S_) ;  /* 0xfffffff404ec7950 */ /* 0x001fea0003c3ffff */
.L_x_39:
        /* <DEDUP_REMOVED lines=11> */
.L_x_45:


//--------------------- .text._Z6kgmulePffS_      --------------------------
	.section	.text._Z6kgmulePffS_,"ax",@progbits
	.align	128
        .global         _Z6kgmulePffS_
        .type           _Z6kgmulePffS_,@function
        .size           _Z6kgmulePffS_,(.L_x_55 - _Z6kgmulePffS_)
        .other          _Z6kgmulePffS_,@"STO_CUDA_ENTRY STV_DEFAULT"
_Z6kgmulePffS_:
.text._Z6kgmulePffS_:
[----:B------:R-:W-:Y:S01]  /*0000*/  LDC R1, c[0x0][0x37c] ;  /* 0x0000df00ff017b82 */ /* 0x000fe20000000800 */
[----:B------:R-:W0:Y:S07]  /*0010*/  S2R R0, SR_TID.X ;  /* 0x0000000000007919 */ /* 0x000e2e0000002100 */
[----:B------:R-:W0:Y:S01]  /*0020*/  S2UR UR6, SR_CTAID.X ;  /* 0x00000000000679c3 */ /* 0x000e220000002500 */
[----:B------:R-:W1:Y:S07]  /*0030*/  LDCU.64 UR4, c[0x0][0x358] ;  /* 0x00006b00ff0477ac */ /* 0x000e6e0008000a00 */
[----:B------:R-:W0:Y:S08]  /*0040*/  LDC R7, c[0x0][0x360] ;  /* 0x0000d800ff077b82 */ /* 0x000e300000000800 */
[----:B------:R-:W2:Y:S08]  /*0050*/  LDC.64 R2, c[0x0][0x380] ;  /* 0x0000e000ff027b82 */ /* 0x000eb00000000a00 */
[----:B------:R-:W3:Y:S01]  /*0060*/  LDC.64 R4, c[0x0][0x390] ;  /* 0x0000e400ff047b82 */ /* 0x000ee20000000a00 */
[----:B0-----:R-:W-:Y:S01]  /*0070*/  IMAD R7, R7, UR6, R0 ;  /* 0x0000000607077c24 */ /* 0x001fe2000f8e0200 */
[----:B------:R-:W0:Y:S03]  /*0080*/  LDCU UR6, c[0x0][0x388] ;  /* 0x00007100ff0677ac */ /* 0x000e260008000800 */
[----:B--2---:R-:W-:-:S06]  /*0090*/  IMAD.WIDE R2, R7, 0x4, R2 ;  /* 0x0000000407027825 */ /* 0x004fcc00078e0202 */
[----:B-1----:R-:W0:Y:S01]  /*00a0*/  LDG.E R2, desc[UR4][R2.64] ;  /* 0x0000000402027981 */ /* 0x002e22000c1e1900 */
[----:B---3--:R-:W-:-:S04]  /*00b0*/  IMAD.WIDE R4, R7, 0x4, R4 ;  /* 0x0000000407047825 */ /* 0x008fc800078e0204 */
[----:B0-----:R-:W-:-:S05]  /*00c0*/  FMUL R7, R2, UR6 ;  /* 0x0000000602077c20 */ /* 0x001fca0008400000 */
[----:B------:R-:W-:Y:S01]  /*00d0*/  STG.E desc[UR4][R4.64], R7 ;  /* 0x0000000704007986 */ /* 0x000fe2000c101904 */
[----:B------:R-:W-:Y:S05]  /*00e0*/  EXIT ;  /* 0x000000000000794d */ /* 0x000fea0003800000 */
.L_x_40:
        /* <DEDUP_REMOVED lines=9> */
.L_x_55:


//--------------------- .text._Z5kgmulPfS_S_      --------------------------
	.section	.text._Z5kgmulPfS_S_,"ax",@progbits
	.align	128
        .global         _Z5kgmulPfS_S_
        .type           _Z5kgmulPfS_S_,@function
        .size           _Z5kgmulPfS_S_,(.L_x_56 - _Z5kgmulPfS_S_)
        .other          _Z5kgmulPfS_S_,@"STO_CUDA_ENTRY STV_DEFAULT"
_Z5kgmulPfS_S_:
.text._Z5kgmulPfS_S_:
        /* <DEDUP_REMOVED lines=14> */
[----:B--2---:R-:W-:-:S05]  /*00e0*/  FMUL R9, R2, R5 ;  /* 0x0000000502097220 */ /* 0x004fca0000400000 */
[----:B------:R-:W-:Y:S01]  /*00f0*/  STG.E desc[UR4][R6.64], R9 ;  /* 0x0000000906007986 */ /* 0x000fe2000c101904 */
[----:B------:R-:W-:Y:S05]  /*0100*/  EXIT ;  /* 0x000000000000794d */ /* 0x000fea0003800000 */
.L_x_41:
        /* <DEDUP_REMOVED lines=15> */
.L_x_56:


//--------------------- .nv.shared.reserved.0     --------------------------
	.section	.nv.shared.reserved.0,"aw",@nobits
	.weak		__nv_reservedSMEM_offset_0_alias
	.size		__nv_reservedSMEM_offset_0_alias, 0, 64
	.other		__nv_reservedSMEM_offset_0_alias,@"STO_CUDA_RESERVED_SHARED STV_DEFAULT"
__nv_reservedSMEM_offset_0_alias:
	.zero		0
	.zero		64


//--------------------- .nv.constant0._Z6ksqrtTPfffS_ --------------------------
	.section	.nv.constant0._Z6ksqrtTPfffS_,"a",@progbits
	.sectionflags	@""
	.align	4
.nv.constant0._Z6ksqrtTPfffS_:
	.zero		920


//--------------------- .nv.constant0._Z4klogPffS_ --------------------------
	.section	.nv.constant0._Z4klogPffS_,"a",@progbits
	.sectionflags	@""
	.align	4
.nv.constant0._Z4klogPffS_:
	.zero		920


//--------------------- .nv.constant0._Z5kexpTPfffS_ --------------------------
	.section	.nv.constant0._Z5kexpTPfffS_,"a",@progbits
	.sectionflags	@""
	.align	4
.nv.constant0._Z5kexpTPfffS_:
	.zero		920


//--------------------- .nv.constant0._Z4kexpPfffS_ --------------------------
	.section	.nv.constant0._Z4kexpPfffS_,"a",@progbits
	.sectionflags	@""
	.align	4
.nv.constant0._Z4kexpPfffS_:
	.zero		920


//--------------------- .nv.constant0._Z6kaxpyePfffS_ --------------------------
	.section	.nv.constant0._Z6kaxpyePfffS_,"a",@progbits
	.sectionflags	@""
	.align	4
.nv.constant0._Z6kaxpyePfffS_:
	.zero		920


//--------------------- .nv.constant0._Z5kmaskPfS_ --------------------------
	.section	.nv.constant0._Z5kmaskPfS_,"a",@progbits
	.sectionflags	@""
	.align	4
.nv.constant0._Z5kmaskPfS_:
	.zero		912


//--------------------- .nv.constant0._Z5kfillPff --------------------------
	.section	.nv.constant0._Z5kfillPff,"a",@progbits
	.sectionflags	@""
	.align	4
.nv.constant0._Z5kfillPff:
	.zero		908


//--------------------- .nv.constant0._Z4ksubPfS_S_ --------------------------
	.section	.nv.constant0._Z4ksubPfS_S_,"a",@progbits
	.sectionflags	@""
	.align	4
.nv.constant0._Z4ksubPfS_S_:
	.zero		920


//--------------------- .nv.constant0._Z5kgdivPfS_S_ --------------------------
	.section	.nv.constant0._Z5kgdivPfS_S_,"a",@progbits
	.sectionflags	@""
	.align	4
.nv.constant0._Z5kgdivPfS_S_:
	.zero		920


//--------------------- .nv.constant0._Z6kgmulePffS_ --------------------------
	.section	.nv.constant0._Z6kgmulePffS_,"a",@progbits
	.sectionflags	@""
	.align	4
.nv.constant0._Z6kgmulePffS_:
	.zero		920


//--------------------- .nv.constant0._Z5kgmulPfS_S_ --------------------------
	.section	.nv.constant0._Z5kgmulPfS_S_,"a",@progbits
	.sectionflags	@""
	.align	4
.nv.constant0._Z5kgmulPfS_S_:
	.zero		920


//--------------------- SYMBOLS --------------------------

	.type		.nv.reservedSmem.offset0,@object
	.size		.nv.reservedSmem.offset0,0x4
